//
// Generated by NVIDIA NVVM Compiler
//
// Compiler Build ID: CL-36424714
// Cuda compilation tools, release 13.0, V13.0.88
// Based on NVVM 20.0.0
//

.version 9.0
.target sm_100
.address_size 64

	// .globl	writeToSurface
// _ZZ21colorComponentAtPixelE13toSearchLabel has been demoted

.visible .entry writeToSurface(
	.param .u64 writeToSurface_param_0,
	.param .u32 writeToSurface_param_1,
	.param .u32 writeToSurface_param_2,
	.param .u8 writeToSurface_param_3,
	.param .u8 writeToSurface_param_4,
	.param .u8 writeToSurface_param_5
)
{
	.reg .pred 	%p<4>;
	.reg .b16 	%rs<8>;
	.reg .b32 	%r<14>;
	.reg .b64 	%rd<2>;

	ld.param.u64 	%rd1, [writeToSurface_param_0];
	ld.param.u32 	%r3, [writeToSurface_param_1];
	ld.param.u32 	%r4, [writeToSurface_param_2];
	ld.param.s8 	%rs1, [writeToSurface_param_3];
	ld.param.s8 	%rs2, [writeToSurface_param_4];
	ld.param.s8 	%rs3, [writeToSurface_param_5];
	mov.u32 	%r6, %ctaid.x;
	mov.u32 	%r7, %ntid.x;
	mov.u32 	%r8, %tid.x;
	mad.lo.s32 	%r1, %r6, %r7, %r8;
	mov.u32 	%r9, %ctaid.y;
	mov.u32 	%r10, %ntid.y;
	mov.u32 	%r11, %tid.y;
	mad.lo.s32 	%r12, %r9, %r10, %r11;
	setp.ge.u32 	%p1, %r1, %r3;
	setp.ge.u32 	%p2, %r12, %r4;
	or.pred  	%p3, %p1, %p2;
	@%p3 bra 	$L__BB0_2;
	shl.b32 	%r13, %r1, 2;
	and.b16  	%rs4, %rs1, 255;
	and.b16  	%rs5, %rs2, 255;
	and.b16  	%rs6, %rs3, 255;
	mov.b16 	%rs7, 255;
	sust.b.2d.v4.b8.trap 	[%rd1, {%r13, %r12}], {%rs4, %rs5, %rs6, %rs7};
$L__BB0_2:
	ret;

}
	// .globl	interleaveRGB
.visible .entry interleaveRGB(
	.param .u64 interleaveRGB_param_0,
	.param .u32 interleaveRGB_param_1,
	.param .u32 interleaveRGB_param_2,
	.param .u64 .ptr .align 1 interleaveRGB_param_3,
	.param .u64 .ptr .align 1 interleaveRGB_param_4,
	.param .u64 .ptr .align 1 interleaveRGB_param_5
)
{
	.reg .pred 	%p<4>;
	.reg .b16 	%rs<5>;
	.reg .b32 	%r<17>;
	.reg .b64 	%rd<12>;

	ld.param.u64 	%rd1, [interleaveRGB_param_0];
	ld.param.u32 	%r3, [interleaveRGB_param_1];
	ld.param.u32 	%r5, [interleaveRGB_param_2];
	ld.param.u64 	%rd2, [interleaveRGB_param_3];
	ld.param.u64 	%rd3, [interleaveRGB_param_4];
	ld.param.u64 	%rd4, [interleaveRGB_param_5];
	mov.u32 	%r6, %ctaid.x;
	mov.u32 	%r7, %ntid.x;
	mov.u32 	%r8, %tid.x;
	mad.lo.s32 	%r1, %r6, %r7, %r8;
	mov.u32 	%r9, %ctaid.y;
	mov.u32 	%r10, %ntid.y;
	mov.u32 	%r11, %tid.y;
	mad.lo.s32 	%r12, %r9, %r10, %r11;
	setp.ge.u32 	%p1, %r1, %r3;
	setp.ge.u32 	%p2, %r12, %r5;
	or.pred  	%p3, %p1, %p2;
	@%p3 bra 	$L__BB1_2;
	cvta.to.global.u64 	%rd5, %rd2;
	cvta.to.global.u64 	%rd6, %rd3;
	cvta.to.global.u64 	%rd7, %rd4;
	mad.lo.s32 	%r13, %r3, %r12, %r1;
	cvt.u64.u32 	%rd8, %r13;
	add.s64 	%rd9, %rd5, %rd8;
	ld.global.u8 	%rs1, [%rd9];
	add.s64 	%rd10, %rd6, %rd8;
	ld.global.u8 	%rs2, [%rd10];
	add.s64 	%rd11, %rd7, %rd8;
	ld.global.u8 	%rs3, [%rd11];
	shl.b32 	%r14, %r1, 2;
	not.b32 	%r15, %r12;
	add.s32 	%r16, %r5, %r15;
	mov.b16 	%rs4, 255;
	sust.b.2d.v4.b8.trap 	[%rd1, {%r14, %r16}], {%rs1, %rs2, %rs3, %rs4};
$L__BB1_2:
	ret;

}
	// .globl	labelPixels
.visible .entry labelPixels(
	.param .u64 .ptr .align 1 labelPixels_param_0,
	.param .u32 labelPixels_param_1,
	.param .u32 labelPixels_param_2
)
{
	.reg .pred 	%p<4>;
	.reg .b32 	%r<20>;
	.reg .b32 	%f<9>;
	.reg .b64 	%rd<5>;

	ld.param.u64 	%rd1, [labelPixels_param_0];
	ld.param.u32 	%r3, [labelPixels_param_1];
	ld.param.u32 	%r5, [labelPixels_param_2];
	mov.u32 	%r6, %ctaid.x;
	mov.u32 	%r7, %ntid.x;
	mov.u32 	%r8, %tid.x;
	mad.lo.s32 	%r1, %r6, %r7, %r8;
	mov.u32 	%r9, %ctaid.y;
	mov.u32 	%r10, %ntid.y;
	mov.u32 	%r11, %tid.y;
	mad.lo.s32 	%r12, %r9, %r10, %r11;
	setp.ge.u32 	%p1, %r1, %r3;
	setp.ge.u32 	%p2, %r12, %r5;
	or.pred  	%p3, %p1, %p2;
	@%p3 bra 	$L__BB2_2;
	cvta.to.global.u64 	%rd2, %rd1;
	cvt.rn.f32.u32 	%f1, %r1;
	cvt.rn.f32.s32 	%f2, %r3;
	div.rn.f32 	%f3, %f1, %f2;
	mul.f32 	%f4, %f3, 0f437F0000;
	cvt.rzi.u32.f32 	%r13, %f4;
	cvt.rn.f32.u32 	%f5, %r12;
	cvt.rn.f32.s32 	%f6, %r5;
	div.rn.f32 	%f7, %f5, %f6;
	mul.f32 	%f8, %f7, 0f437F0000;
	cvt.rzi.u32.f32 	%r14, %f8;
	mad.lo.s32 	%r15, %r3, %r12, %r1;
	mul.wide.u32 	%rd3, %r15, 4;
	add.s64 	%rd4, %rd2, %rd3;
	prmt.b32 	%r16, %r13, %r14, 0x3340U;
	mov.b32 	%r17, 0;
	prmt.b32 	%r18, %r17, 65535, 0x3340U;
	prmt.b32 	%r19, %r16, %r18, 0x5410U;
	st.global.u32 	[%rd4], %r19;
$L__BB2_2:
	ret;

}
	// .globl	labelPixelsCombinations
.visible .entry labelPixelsCombinations(
	.param .u64 .ptr .align 1 labelPixelsCombinations_param_0,
	.param .u32 labelPixelsCombinations_param_1,
	.param .u32 labelPixelsCombinations_param_2
)
{
	.reg .pred 	%p<4>;
	.reg .b32 	%r<30>;
	.reg .b64 	%rd<5>;

	ld.param.u64 	%rd1, [labelPixelsCombinations_param_0];
	ld.param.u32 	%r3, [labelPixelsCombinations_param_1];
	ld.param.u32 	%r4, [labelPixelsCombinations_param_2];
	mov.u32 	%r6, %ctaid.x;
	mov.u32 	%r7, %ntid.x;
	mov.u32 	%r8, %tid.x;
	mad.lo.s32 	%r1, %r6, %r7, %r8;
	mov.u32 	%r9, %ctaid.y;
	mov.u32 	%r10, %ntid.y;
	mov.u32 	%r11, %tid.y;
	mad.lo.s32 	%r12, %r9, %r10, %r11;
	setp.ge.u32 	%p1, %r1, %r3;
	setp.ge.u32 	%p2, %r12, %r4;
	or.pred  	%p3, %p1, %p2;
	@%p3 bra 	$L__BB3_2;
	cvta.to.global.u64 	%rd2, %rd1;
	mul.hi.s32 	%r13, %r3, -2139062143;
	add.s32 	%r14, %r13, %r3;
	shr.u32 	%r15, %r14, 31;
	shr.u32 	%r16, %r14, 7;
	add.s32 	%r17, %r16, %r15;
	mul.hi.u32 	%r18, %r1, -2139062143;
	shr.u32 	%r19, %r18, 7;
	mul.hi.u32 	%r20, %r12, -2139062143;
	shr.u32 	%r21, %r20, 7;
	add.s32 	%r22, %r21, %r19;
	mad.lo.s32 	%r23, %r17, %r21, %r22;
	add.s32 	%r24, %r1, %r19;
	add.s32 	%r25, %r12, %r21;
	mad.lo.s32 	%r26, %r3, %r12, %r1;
	mul.wide.u32 	%rd3, %r26, 4;
	add.s64 	%rd4, %rd2, %rd3;
	prmt.b32 	%r27, %r24, %r25, 0x3340U;
	prmt.b32 	%r28, %r23, 65535, 0x3340U;
	prmt.b32 	%r29, %r27, %r28, 0x5410U;
	st.global.u32 	[%rd4], %r29;
$L__BB3_2:
	ret;

}
	// .globl	labelPixelsRowed
.visible .entry labelPixelsRowed(
	.param .u64 .ptr .align 1 labelPixelsRowed_param_0,
	.param .u32 labelPixelsRowed_param_1,
	.param .u32 labelPixelsRowed_param_2
)
{
	.reg .pred 	%p<4>;
	.reg .b32 	%r<19>;
	.reg .b32 	%f<5>;
	.reg .b64 	%rd<5>;

	ld.param.u64 	%rd1, [labelPixelsRowed_param_0];
	ld.param.u32 	%r3, [labelPixelsRowed_param_1];
	ld.param.u32 	%r4, [labelPixelsRowed_param_2];
	mov.u32 	%r6, %ctaid.x;
	mov.u32 	%r7, %ntid.x;
	mov.u32 	%r8, %tid.x;
	mad.lo.s32 	%r1, %r6, %r7, %r8;
	mov.u32 	%r9, %ctaid.y;
	mov.u32 	%r10, %ntid.y;
	mov.u32 	%r11, %tid.y;
	mad.lo.s32 	%r12, %r9, %r10, %r11;
	setp.ge.u32 	%p1, %r1, %r3;
	setp.ge.u32 	%p2, %r12, %r4;
	or.pred  	%p3, %p1, %p2;
	@%p3 bra 	$L__BB4_2;
	cvta.to.global.u64 	%rd2, %rd1;
	cvt.rn.f32.u32 	%f1, %r1;
	cvt.rn.f32.s32 	%f2, %r3;
	div.rn.f32 	%f3, %f1, %f2;
	mul.f32 	%f4, %f3, 0f437F0000;
	cvt.rzi.u32.f32 	%r13, %f4;
	mad.lo.s32 	%r14, %r3, %r12, %r1;
	mul.wide.u32 	%rd3, %r14, 4;
	add.s64 	%rd4, %rd2, %rd3;
	prmt.b32 	%r15, %r13, 0, 0x3340U;
	mov.b32 	%r16, 0;
	prmt.b32 	%r17, %r16, 65535, 0x3340U;
	prmt.b32 	%r18, %r15, %r17, 0x5410U;
	st.global.u32 	[%rd4], %r18;
$L__BB4_2:
	ret;

}
	// .globl	labelComponents
.visible .entry labelComponents(
	.param .u64 .ptr .align 1 labelComponents_param_0,
	.param .u64 .ptr .align 1 labelComponents_param_1,
	.param .u32 labelComponents_param_2,
	.param .u32 labelComponents_param_3,
	.param .u64 .ptr .align 1 labelComponents_param_4,
	.param .u64 .ptr .align 1 labelComponents_param_5,
	.param .u64 .ptr .align 1 labelComponents_param_6
)
{
	.reg .pred 	%p<24>;
	.reg .b16 	%rs<82>;
	.reg .b32 	%r<74>;
	.reg .b64 	%rd<45>;

	ld.param.u64 	%rd12, [labelComponents_param_0];
	ld.param.u64 	%rd13, [labelComponents_param_1];
	ld.param.u32 	%r10, [labelComponents_param_2];
	ld.param.u32 	%r11, [labelComponents_param_3];
	ld.param.u64 	%rd14, [labelComponents_param_5];
	cvta.to.global.u64 	%rd1, %rd13;
	cvta.to.global.u64 	%rd2, %rd12;
	cvta.to.global.u64 	%rd3, %rd14;
	mov.u32 	%r12, %ctaid.x;
	mov.u32 	%r13, %ntid.x;
	mov.u32 	%r14, %tid.x;
	mad.lo.s32 	%r1, %r12, %r13, %r14;
	mov.u32 	%r15, %ctaid.y;
	mov.u32 	%r16, %ntid.y;
	mov.u32 	%r17, %tid.y;
	mad.lo.s32 	%r2, %r15, %r16, %r17;
	setp.ge.s32 	%p1, %r1, %r10;
	setp.ge.s32 	%p2, %r2, %r11;
	or.pred  	%p3, %p1, %p2;
	@%p3 bra 	$L__BB5_26;
	ld.param.u64 	%rd43, [labelComponents_param_6];
	ld.param.u64 	%rd41, [labelComponents_param_4];
	mul.lo.s32 	%r3, %r10, %r2;
	add.s32 	%r4, %r3, %r1;
	cvt.s64.s32 	%rd15, %r4;
	cvta.to.global.u64 	%rd16, %rd41;
	add.s64 	%rd4, %rd16, %rd15;
	ld.global.u8 	%rs1, [%rd4];
	add.s64 	%rd5, %rd3, %rd15;
	ld.global.u8 	%rs2, [%rd5];
	cvta.to.global.u64 	%rd17, %rd43;
	add.s64 	%rd6, %rd17, %rd15;
	ld.global.u8 	%rs3, [%rd6];
	mul.wide.s32 	%rd18, %r4, 4;
	add.s64 	%rd7, %rd2, %rd18;
	ld.global.u32 	%r5, [%rd7];
	add.s32 	%r18, %r1, 1;
	setp.ge.s32 	%p4, %r18, %r10;
	@%p4 bra 	$L__BB5_7;
	ld.global.u8 	%rs12, [%rd4+1];
	ld.global.u32 	%r6, [%rd7+4];
	min.u16 	%rs15, %rs12, %rs1;
	max.u16 	%rs16, %rs12, %rs1;
	sub.s16 	%rs17, %rs16, %rs15;
	setp.gt.u16 	%p5, %rs17, 19;
	@%p5 bra 	$L__BB5_7;
	ld.global.u8 	%rs18, [%rd5+1];
	min.u16 	%rs21, %rs18, %rs2;
	max.u16 	%rs22, %rs18, %rs2;
	sub.s16 	%rs23, %rs22, %rs21;
	setp.gt.u16 	%p6, %rs23, 19;
	@%p6 bra 	$L__BB5_7;
	ld.global.u8 	%rs24, [%rd6+1];
	min.u16 	%rs27, %rs24, %rs3;
	max.u16 	%rs28, %rs24, %rs3;
	sub.s16 	%rs29, %rs28, %rs27;
	setp.gt.u16 	%p7, %rs29, 19;
	@%p7 bra 	$L__BB5_7;
	bfe.u32 	%r19, %r5, 0, 8;
	bfe.u32 	%r20, %r5, 8, 8;
	add.s32 	%r21, %r20, %r19;
	bfe.u32 	%r22, %r5, 16, 8;
	add.s32 	%r23, %r21, %r22;
	bfe.u32 	%r24, %r6, 0, 8;
	bfe.u32 	%r25, %r6, 8, 8;
	add.s32 	%r26, %r25, %r24;
	bfe.u32 	%r27, %r6, 16, 8;
	add.s32 	%r28, %r26, %r27;
	setp.ge.u32 	%p8, %r23, %r28;
	@%p8 bra 	$L__BB5_7;
	add.s64 	%rd40, %rd1, %rd18;
	st.global.u32 	[%rd40], %r6;
	bra.uni 	$L__BB5_26;
$L__BB5_7:
	setp.gt.s32 	%p9, %r1, %r10;
	@%p9 bra 	$L__BB5_13;
	ld.global.u8 	%rs30, [%rd4+-1];
	ld.global.u32 	%r7, [%rd7+-4];
	min.u16 	%rs33, %rs30, %rs1;
	max.u16 	%rs34, %rs30, %rs1;
	sub.s16 	%rs35, %rs34, %rs33;
	setp.gt.u16 	%p10, %rs35, 19;
	@%p10 bra 	$L__BB5_13;
	ld.global.u8 	%rs36, [%rd5+-1];
	min.u16 	%rs39, %rs36, %rs2;
	max.u16 	%rs40, %rs36, %rs2;
	sub.s16 	%rs41, %rs40, %rs39;
	setp.gt.u16 	%p11, %rs41, 19;
	@%p11 bra 	$L__BB5_13;
	ld.global.u8 	%rs42, [%rd6+-1];
	min.u16 	%rs45, %rs42, %rs3;
	max.u16 	%rs46, %rs42, %rs3;
	sub.s16 	%rs47, %rs46, %rs45;
	setp.gt.u16 	%p12, %rs47, 19;
	@%p12 bra 	$L__BB5_13;
	bfe.u32 	%r29, %r5, 0, 8;
	bfe.u32 	%r30, %r5, 8, 8;
	add.s32 	%r31, %r30, %r29;
	bfe.u32 	%r32, %r5, 16, 8;
	add.s32 	%r33, %r31, %r32;
	bfe.u32 	%r34, %r7, 0, 8;
	bfe.u32 	%r35, %r7, 8, 8;
	add.s32 	%r36, %r35, %r34;
	bfe.u32 	%r37, %r7, 16, 8;
	add.s32 	%r38, %r36, %r37;
	setp.ge.u32 	%p13, %r33, %r38;
	@%p13 bra 	$L__BB5_13;
	add.s64 	%rd20, %rd1, %rd18;
	st.global.u32 	[%rd20], %r7;
	bra.uni 	$L__BB5_26;
$L__BB5_13:
	add.s32 	%r39, %r2, 1;
	setp.ge.u32 	%p14, %r39, %r11;
	@%p14 bra 	$L__BB5_19;
	cvt.s64.s32 	%rd21, %r10;
	add.s64 	%rd22, %rd4, %rd21;
	ld.global.u8 	%rs48, [%rd22];
	add.s64 	%rd8, %rd5, %rd21;
	add.s64 	%rd23, %rd6, %rd21;
	ld.global.u8 	%rs4, [%rd23];
	mul.wide.s32 	%rd24, %r10, 4;
	add.s64 	%rd25, %rd7, %rd24;
	ld.global.u32 	%r8, [%rd25];
	bfe.u32 	%r40, %r8, 16, 8;
	cvt.u16.u32 	%rs5, %r40;
	bfe.u32 	%r41, %r8, 8, 8;
	cvt.u16.u32 	%rs6, %r41;
	bfe.u32 	%r42, %r8, 0, 8;
	cvt.u16.u32 	%rs7, %r42;
	min.u16 	%rs51, %rs48, %rs1;
	max.u16 	%rs52, %rs48, %rs1;
	sub.s16 	%rs53, %rs52, %rs51;
	setp.gt.u16 	%p15, %rs53, 19;
	@%p15 bra 	$L__BB5_19;
	ld.global.u8 	%rs54, [%rd8];
	min.u16 	%rs57, %rs54, %rs2;
	max.u16 	%rs58, %rs54, %rs2;
	sub.s16 	%rs59, %rs58, %rs57;
	setp.gt.u16 	%p16, %rs59, 19;
	@%p16 bra 	$L__BB5_19;
	min.u16 	%rs62, %rs4, %rs3;
	max.u16 	%rs63, %rs4, %rs3;
	sub.s16 	%rs64, %rs63, %rs62;
	setp.gt.u16 	%p17, %rs64, 19;
	@%p17 bra 	$L__BB5_19;
	bfe.u32 	%r43, %r5, 0, 8;
	bfe.u32 	%r44, %r5, 8, 8;
	add.s32 	%r45, %r44, %r43;
	bfe.u32 	%r46, %r5, 16, 8;
	add.s32 	%r47, %r45, %r46;
	cvt.u32.u16 	%r48, %rs7;
	and.b32  	%r49, %r48, 255;
	cvt.u32.u16 	%r50, %rs6;
	and.b32  	%r51, %r50, 255;
	add.s32 	%r52, %r51, %r49;
	cvt.u32.u16 	%r53, %rs5;
	and.b32  	%r54, %r53, 255;
	add.s32 	%r55, %r52, %r54;
	setp.ge.u32 	%p18, %r47, %r55;
	@%p18 bra 	$L__BB5_19;
	add.s64 	%rd38, %rd1, %rd18;
	st.global.u32 	[%rd38], %r8;
	bra.uni 	$L__BB5_26;
$L__BB5_19:
	setp.gt.u32 	%p19, %r2, %r11;
	@%p19 bra 	$L__BB5_25;
	ld.param.u64 	%rd44, [labelComponents_param_6];
	ld.param.u64 	%rd42, [labelComponents_param_4];
	sub.s32 	%r56, %r3, %r10;
	add.s32 	%r57, %r56, %r1;
	cvt.s64.s32 	%rd26, %r57;
	cvta.to.global.u64 	%rd27, %rd42;
	add.s64 	%rd28, %rd27, %rd26;
	ld.global.u8 	%rs65, [%rd28];
	add.s64 	%rd9, %rd3, %rd26;
	cvta.to.global.u64 	%rd29, %rd44;
	add.s64 	%rd30, %rd29, %rd26;
	ld.global.u8 	%rs8, [%rd30];
	mul.wide.s32 	%rd31, %r57, 4;
	add.s64 	%rd32, %rd2, %rd31;
	ld.global.u32 	%r9, [%rd32];
	bfe.u32 	%r58, %r9, 16, 8;
	cvt.u16.u32 	%rs9, %r58;
	bfe.u32 	%r59, %r9, 8, 8;
	cvt.u16.u32 	%rs10, %r59;
	bfe.u32 	%r60, %r9, 0, 8;
	cvt.u16.u32 	%rs11, %r60;
	min.u16 	%rs68, %rs65, %rs1;
	max.u16 	%rs69, %rs65, %rs1;
	sub.s16 	%rs70, %rs69, %rs68;
	setp.gt.u16 	%p20, %rs70, 19;
	@%p20 bra 	$L__BB5_25;
	ld.global.u8 	%rs71, [%rd9];
	min.u16 	%rs74, %rs71, %rs2;
	max.u16 	%rs75, %rs71, %rs2;
	sub.s16 	%rs76, %rs75, %rs74;
	setp.gt.u16 	%p21, %rs76, 19;
	@%p21 bra 	$L__BB5_25;
	min.u16 	%rs79, %rs8, %rs3;
	max.u16 	%rs80, %rs8, %rs3;
	sub.s16 	%rs81, %rs80, %rs79;
	setp.gt.u16 	%p22, %rs81, 19;
	@%p22 bra 	$L__BB5_25;
	bfe.u32 	%r61, %r5, 0, 8;
	bfe.u32 	%r62, %r5, 8, 8;
	add.s32 	%r63, %r62, %r61;
	bfe.u32 	%r64, %r5, 16, 8;
	add.s32 	%r65, %r63, %r64;
	cvt.u32.u16 	%r66, %rs11;
	and.b32  	%r67, %r66, 255;
	cvt.u32.u16 	%r68, %rs10;
	and.b32  	%r69, %r68, 255;
	add.s32 	%r70, %r69, %r67;
	cvt.u32.u16 	%r71, %rs9;
	and.b32  	%r72, %r71, 255;
	add.s32 	%r73, %r70, %r72;
	setp.ge.u32 	%p23, %r65, %r73;
	@%p23 bra 	$L__BB5_25;
	add.s64 	%rd34, %rd1, %rd18;
	st.global.u32 	[%rd34], %r9;
	bra.uni 	$L__BB5_26;
$L__BB5_25:
	add.s64 	%rd36, %rd1, %rd18;
	st.global.u32 	[%rd36], %r5;
$L__BB5_26:
	ret;

}
	// .globl	labelComponentsRowed
.visible .entry labelComponentsRowed(
	.param .u64 .ptr .align 1 labelComponentsRowed_param_0,
	.param .u64 .ptr .align 1 labelComponentsRowed_param_1,
	.param .u32 labelComponentsRowed_param_2,
	.param .u32 labelComponentsRowed_param_3,
	.param .u64 .ptr .align 1 labelComponentsRowed_param_4,
	.param .u64 .ptr .align 1 labelComponentsRowed_param_5,
	.param .u64 .ptr .align 1 labelComponentsRowed_param_6
)
{
	.reg .pred 	%p<14>;
	.reg .b16 	%rs<49>;
	.reg .b32 	%r<58>;
	.reg .b64 	%rd<29>;

	ld.param.u64 	%rd7, [labelComponentsRowed_param_0];
	ld.param.u64 	%rd11, [labelComponentsRowed_param_1];
	ld.param.u32 	%r7, [labelComponentsRowed_param_2];
	ld.param.u32 	%r8, [labelComponentsRowed_param_3];
	ld.param.u64 	%rd8, [labelComponentsRowed_param_4];
	ld.param.u64 	%rd9, [labelComponentsRowed_param_5];
	ld.param.u64 	%rd10, [labelComponentsRowed_param_6];
	cvta.to.global.u64 	%rd1, %rd11;
	mov.u32 	%r9, %ctaid.x;
	mov.u32 	%r10, %ntid.x;
	mov.u32 	%r11, %tid.x;
	mad.lo.s32 	%r1, %r9, %r10, %r11;
	mov.u32 	%r12, %ctaid.y;
	mov.u32 	%r13, %ntid.y;
	mov.u32 	%r14, %tid.y;
	mad.lo.s32 	%r2, %r12, %r13, %r14;
	setp.ge.s32 	%p1, %r1, %r7;
	setp.ge.s32 	%p2, %r2, %r8;
	or.pred  	%p3, %p1, %p2;
	@%p3 bra 	$L__BB6_14;
	cvta.to.global.u64 	%rd12, %rd8;
	cvta.to.global.u64 	%rd13, %rd9;
	cvta.to.global.u64 	%rd14, %rd10;
	cvta.to.global.u64 	%rd15, %rd7;
	mad.lo.s32 	%r3, %r7, %r2, %r1;
	cvt.s64.s32 	%rd16, %r3;
	add.s64 	%rd2, %rd12, %rd16;
	ld.global.u8 	%rs1, [%rd2];
	add.s64 	%rd3, %rd13, %rd16;
	ld.global.u8 	%rs2, [%rd3];
	add.s64 	%rd4, %rd14, %rd16;
	ld.global.u8 	%rs3, [%rd4];
	mul.wide.s32 	%rd17, %r3, 4;
	add.s64 	%rd5, %rd15, %rd17;
	ld.global.u32 	%r4, [%rd5];
	bfe.u32 	%r15, %r4, 0, 8;
	cvt.u16.u32 	%rs4, %r15;
	bfe.u32 	%r16, %r4, 8, 8;
	cvt.u16.u32 	%rs5, %r16;
	bfe.u32 	%r17, %r4, 16, 8;
	cvt.u16.u32 	%rs6, %r17;
	add.s32 	%r18, %r1, 1;
	setp.ge.s32 	%p4, %r18, %r7;
	@%p4 bra 	$L__BB6_7;
	ld.global.u8 	%rs14, [%rd2+1];
	ld.global.u32 	%r5, [%rd5+4];
	bfe.u32 	%r19, %r5, 16, 8;
	cvt.u16.u32 	%rs7, %r19;
	bfe.u32 	%r20, %r5, 8, 8;
	cvt.u16.u32 	%rs8, %r20;
	bfe.u32 	%r21, %r5, 0, 8;
	cvt.u16.u32 	%rs9, %r21;
	min.u16 	%rs17, %rs14, %rs1;
	max.u16 	%rs18, %rs14, %rs1;
	sub.s16 	%rs19, %rs18, %rs17;
	setp.gt.u16 	%p5, %rs19, 29;
	@%p5 bra 	$L__BB6_7;
	ld.global.u8 	%rs20, [%rd3+1];
	min.u16 	%rs23, %rs20, %rs2;
	max.u16 	%rs24, %rs20, %rs2;
	sub.s16 	%rs25, %rs24, %rs23;
	setp.gt.u16 	%p6, %rs25, 29;
	@%p6 bra 	$L__BB6_7;
	ld.global.u8 	%rs26, [%rd4+1];
	min.u16 	%rs29, %rs26, %rs3;
	max.u16 	%rs30, %rs26, %rs3;
	sub.s16 	%rs31, %rs30, %rs29;
	setp.gt.u16 	%p7, %rs31, 29;
	@%p7 bra 	$L__BB6_7;
	cvt.u32.u16 	%r22, %rs4;
	and.b32  	%r23, %r22, 255;
	cvt.u32.u16 	%r24, %rs5;
	and.b32  	%r25, %r24, 255;
	add.s32 	%r26, %r25, %r23;
	cvt.u32.u16 	%r27, %rs6;
	and.b32  	%r28, %r27, 255;
	add.s32 	%r29, %r26, %r28;
	cvt.u32.u16 	%r30, %rs9;
	and.b32  	%r31, %r30, 255;
	cvt.u32.u16 	%r32, %rs8;
	and.b32  	%r33, %r32, 255;
	add.s32 	%r34, %r33, %r31;
	cvt.u32.u16 	%r35, %rs7;
	and.b32  	%r36, %r35, 255;
	add.s32 	%r37, %r34, %r36;
	setp.ge.u32 	%p8, %r29, %r37;
	@%p8 bra 	$L__BB6_7;
	add.s64 	%rd28, %rd1, %rd17;
	st.global.u32 	[%rd28], %r5;
	bra.uni 	$L__BB6_14;
$L__BB6_7:
	add.s32 	%r38, %r2, 1;
	setp.ge.u32 	%p9, %r38, %r8;
	@%p9 bra 	$L__BB6_13;
	cvt.s64.s32 	%rd18, %r7;
	add.s64 	%rd19, %rd2, %rd18;
	ld.global.u8 	%rs32, [%rd19];
	add.s64 	%rd6, %rd3, %rd18;
	add.s64 	%rd20, %rd4, %rd18;
	ld.global.u8 	%rs10, [%rd20];
	mul.wide.s32 	%rd21, %r7, 4;
	add.s64 	%rd22, %rd5, %rd21;
	ld.global.u32 	%r6, [%rd22];
	bfe.u32 	%r39, %r6, 16, 8;
	cvt.u16.u32 	%rs11, %r39;
	bfe.u32 	%r40, %r6, 8, 8;
	cvt.u16.u32 	%rs12, %r40;
	bfe.u32 	%r41, %r6, 0, 8;
	cvt.u16.u32 	%rs13, %r41;
	min.u16 	%rs35, %rs32, %rs1;
	max.u16 	%rs36, %rs32, %rs1;
	sub.s16 	%rs37, %rs36, %rs35;
	setp.gt.u16 	%p10, %rs37, 29;
	@%p10 bra 	$L__BB6_13;
	ld.global.u8 	%rs38, [%rd6];
	min.u16 	%rs41, %rs38, %rs2;
	max.u16 	%rs42, %rs38, %rs2;
	sub.s16 	%rs43, %rs42, %rs41;
	setp.gt.u16 	%p11, %rs43, 29;
	@%p11 bra 	$L__BB6_13;
	min.u16 	%rs46, %rs10, %rs3;
	max.u16 	%rs47, %rs10, %rs3;
	sub.s16 	%rs48, %rs47, %rs46;
	setp.gt.u16 	%p12, %rs48, 29;
	@%p12 bra 	$L__BB6_13;
	cvt.u32.u16 	%r42, %rs4;
	and.b32  	%r43, %r42, 255;
	cvt.u32.u16 	%r44, %rs5;
	and.b32  	%r45, %r44, 255;
	add.s32 	%r46, %r45, %r43;
	cvt.u32.u16 	%r47, %rs6;
	and.b32  	%r48, %r47, 255;
	add.s32 	%r49, %r46, %r48;
	cvt.u32.u16 	%r50, %rs13;
	and.b32  	%r51, %r50, 255;
	cvt.u32.u16 	%r52, %rs12;
	and.b32  	%r53, %r52, 255;
	add.s32 	%r54, %r53, %r51;
	cvt.u32.u16 	%r55, %rs11;
	and.b32  	%r56, %r55, 255;
	add.s32 	%r57, %r54, %r56;
	setp.ge.u32 	%p13, %r49, %r57;
	@%p13 bra 	$L__BB6_13;
	add.s64 	%rd26, %rd1, %rd17;
	st.global.u32 	[%rd26], %r6;
	bra.uni 	$L__BB6_14;
$L__BB6_13:
	add.s64 	%rd24, %rd1, %rd17;
	st.global.u32 	[%rd24], %r4;
$L__BB6_14:
	ret;

}
	// .globl	copyToSurface
.visible .entry copyToSurface(
	.param .u64 .ptr .align 1 copyToSurface_param_0,
	.param .u64 copyToSurface_param_1,
	.param .u32 copyToSurface_param_2,
	.param .u32 copyToSurface_param_3
)
{
	.reg .pred 	%p<4>;
	.reg .b16 	%rs<9>;
	.reg .b32 	%r<20>;
	.reg .b64 	%rd<6>;

	ld.param.u64 	%rd1, [copyToSurface_param_0];
	ld.param.u64 	%rd2, [copyToSurface_param_1];
	ld.param.u32 	%r3, [copyToSurface_param_2];
	ld.param.u32 	%r4, [copyToSurface_param_3];
	mov.u32 	%r5, %ctaid.x;
	mov.u32 	%r6, %ntid.x;
	mov.u32 	%r7, %tid.x;
	mad.lo.s32 	%r1, %r5, %r6, %r7;
	mov.u32 	%r8, %ctaid.y;
	mov.u32 	%r9, %ntid.y;
	mov.u32 	%r10, %tid.y;
	mad.lo.s32 	%r2, %r8, %r9, %r10;
	setp.ge.s32 	%p1, %r1, %r3;
	setp.ge.s32 	%p2, %r2, %r4;
	or.pred  	%p3, %p1, %p2;
	@%p3 bra 	$L__BB7_2;
	cvta.to.global.u64 	%rd3, %rd1;
	mad.lo.s32 	%r11, %r3, %r2, %r1;
	mul.wide.s32 	%rd4, %r11, 4;
	add.s64 	%rd5, %rd3, %rd4;
	ld.global.u32 	%r12, [%rd5];
	bfe.u32 	%r13, %r12, 0, 8;
	cvt.u16.u32 	%rs1, %r13;
	bfe.u32 	%r14, %r12, 8, 8;
	cvt.u16.u32 	%rs2, %r14;
	bfe.u32 	%r15, %r12, 16, 8;
	cvt.u16.u32 	%rs3, %r15;
	bfe.u32 	%r16, %r12, 24, 8;
	cvt.u16.u32 	%rs4, %r16;
	shl.b32 	%r17, %r1, 2;
	not.b32 	%r18, %r2;
	add.s32 	%r19, %r4, %r18;
	and.b16  	%rs5, %rs1, 255;
	and.b16  	%rs6, %rs2, 255;
	and.b16  	%rs7, %rs3, 255;
	and.b16  	%rs8, %rs4, 255;
	sust.b.2d.v4.b8.trap 	[%rd2, {%r17, %r19}], {%rs5, %rs6, %rs7, %rs8};
$L__BB7_2:
	ret;

}
	// .globl	colorComponentAtPixel
.visible .entry colorComponentAtPixel(
	.param .u64 colorComponentAtPixel_param_0,
	.param .u64 colorComponentAtPixel_param_1,
	.param .u32 colorComponentAtPixel_param_2,
	.param .u32 colorComponentAtPixel_param_3,
	.param .u32 colorComponentAtPixel_param_4,
	.param .u32 colorComponentAtPixel_param_5
)
{
	.reg .pred 	%p<8>;
	.reg .b16 	%rs<3>;
	.reg .b32 	%r<18>;
	.reg .b32 	%f<22>;
	.reg .b64 	%rd<3>;
	// demoted variable
	.shared .align 16 .b8 _ZZ21colorComponentAtPixelE13toSearchLabel[16];
	ld.param.u64 	%rd1, [colorComponentAtPixel_param_0];
	ld.param.u64 	%rd2, [colorComponentAtPixel_param_1];
	ld.param.u32 	%r4, [colorComponentAtPixel_param_2];
	ld.param.u32 	%r5, [colorComponentAtPixel_param_3];
	ld.param.u32 	%r6, [colorComponentAtPixel_param_4];
	ld.param.u32 	%r7, [colorComponentAtPixel_param_5];
	mov.u32 	%r8, %ctaid.x;
	mov.u32 	%r9, %ntid.x;
	mov.u32 	%r10, %tid.x;
	mad.lo.s32 	%r1, %r8, %r9, %r10;
	mov.u32 	%r11, %ctaid.y;
	mov.u32 	%r12, %ntid.y;
	mov.u32 	%r13, %tid.y;
	mad.lo.s32 	%r2, %r11, %r12, %r13;
	setp.ne.s32 	%p1, %r10, 0;
	@%p1 bra 	$L__BB8_2;
	cvt.rn.f32.s32 	%f3, %r4;
	not.b32 	%r14, %r5;
	add.s32 	%r15, %r7, %r14;
	cvt.rn.f32.s32 	%f4, %r15;
	tex.2d.v4.f32.f32 	{%f5, %f6, %f7, %f8}, [%rd1, {%f3, %f4}];
	st.shared.v4.f32 	[_ZZ21colorComponentAtPixelE13toSearchLabel], {%f5, %f6, %f7, %f8};
$L__BB8_2:
	bar.sync 	0;
	setp.ge.s32 	%p2, %r1, %r6;
	setp.ge.s32 	%p3, %r2, %r7;
	or.pred  	%p4, %p2, %p3;
	@%p4 bra 	$L__BB8_8;
	cvt.rn.f32.s32 	%f9, %r1;
	not.b32 	%r16, %r2;
	add.s32 	%r3, %r7, %r16;
	cvt.rn.f32.s32 	%f10, %r3;
	tex.2d.v4.f32.f32 	{%f11, %f2, %f1, %f12}, [%rd1, {%f9, %f10}];
	ld.shared.f32 	%f13, [_ZZ21colorComponentAtPixelE13toSearchLabel];
	sub.f32 	%f14, %f13, %f11;
	abs.f32 	%f15, %f14;
	setp.geu.f32 	%p5, %f15, 0f3C9BA5E3;
	@%p5 bra 	$L__BB8_7;
	ld.shared.f32 	%f16, [_ZZ21colorComponentAtPixelE13toSearchLabel+4];
	sub.f32 	%f17, %f16, %f2;
	abs.f32 	%f18, %f17;
	setp.geu.f32 	%p6, %f18, 0f3C9BA5E3;
	@%p6 bra 	$L__BB8_7;
	ld.shared.f32 	%f19, [_ZZ21colorComponentAtPixelE13toSearchLabel+8];
	sub.f32 	%f20, %f19, %f1;
	abs.f32 	%f21, %f20;
	setp.geu.f32 	%p7, %f21, 0f3C9BA5E3;
	@%p7 bra 	$L__BB8_7;
	shl.b32 	%r17, %r1, 2;
	mov.b16 	%rs1, 255;
	mov.b16 	%rs2, 0;
	sust.b.2d.v4.b8.trap 	[%rd2, {%r17, %r3}], {%rs2, %rs2, %rs1, %rs1};
$L__BB8_7:
	bar.sync 	0;
$L__BB8_8:
	ret;

}
	// .globl	colorComponentAtPixelExact
.visible .entry colorComponentAtPixelExact(
	.param .u64 colorComponentAtPixelExact_param_0,
	.param .u64 colorComponentAtPixelExact_param_1,
	.param .u32 colorComponentAtPixelExact_param_2,
	.param .u32 colorComponentAtPixelExact_param_3,
	.param .u32 colorComponentAtPixelExact_param_4,
	.param .u32 colorComponentAtPixelExact_param_5,
	.param .u8 colorComponentAtPixelExact_param_6,
	.param .u8 colorComponentAtPixelExact_param_7,
	.param .u8 colorComponentAtPixelExact_param_8
)
{
	.reg .pred 	%p<12>;
	.reg .b16 	%rs<20>;
	.reg .b32 	%r<14>;
	.reg .b64 	%rd<2>;

	ld.param.u64 	%rd1, [colorComponentAtPixelExact_param_1];
	ld.param.u32 	%r5, [colorComponentAtPixelExact_param_4];
	ld.param.u32 	%r6, [colorComponentAtPixelExact_param_5];
	ld.param.u8 	%rs1, [colorComponentAtPixelExact_param_6];
	ld.param.u8 	%rs2, [colorComponentAtPixelExact_param_7];
	ld.param.u8 	%rs3, [colorComponentAtPixelExact_param_8];
	or.b16  	%rs4, %rs2, %rs1;
	setp.eq.s16 	%p1, %rs4, 0;
	setp.eq.s16 	%p2, %rs3, 255;
	and.pred  	%p3, %p1, %p2;
	@%p3 bra 	$L__BB9_4;
	mov.u32 	%r7, %ctaid.x;
	mov.u32 	%r8, %ntid.x;
	mov.u32 	%r9, %tid.x;
	mad.lo.s32 	%r1, %r7, %r8, %r9;
	mov.u32 	%r10, %ctaid.y;
	mov.u32 	%r11, %ntid.y;
	mov.u32 	%r12, %tid.y;
	mad.lo.s32 	%r2, %r10, %r11, %r12;
	setp.ge.s32 	%p4, %r1, %r5;
	setp.ge.s32 	%p5, %r2, %r6;
	or.pred  	%p6, %p4, %p5;
	@%p6 bra 	$L__BB9_4;
	shl.b32 	%r3, %r1, 2;
	not.b32 	%r13, %r2;
	add.s32 	%r4, %r6, %r13;
	suld.b.2d.v4.b8.trap {%rs5, %rs6, %rs7, %rs8}, [%rd1, {%r3, %r4}];
	and.b16  	%rs11, %rs5, 255;
	and.b16  	%rs12, %rs6, 255;
	setp.ne.s16 	%p7, %rs1, %rs11;
	setp.ne.s16 	%p8, %rs2, %rs12;
	or.pred  	%p9, %p7, %p8;
	and.b16  	%rs15, %rs7, 255;
	setp.ne.s16 	%p10, %rs3, %rs15;
	or.pred  	%p11, %p9, %p10;
	@%p11 bra 	$L__BB9_4;
	mov.b16 	%rs18, 255;
	mov.b16 	%rs19, 0;
	sust.b.2d.v4.b8.trap 	[%rd1, {%r3, %r4}], {%rs19, %rs19, %rs18, %rs18};
$L__BB9_4:
	ret;

}
	// .globl	readPixelValue
.visible .entry readPixelValue(
	.param .u64 .ptr .align 1 readPixelValue_param_0,
	.param .u32 readPixelValue_param_1,
	.param .u32 readPixelValue_param_2,
	.param .u64 .ptr .align 1 readPixelValue_param_3,
	.param .u64 .ptr .align 1 readPixelValue_param_4,
	.param .u64 .ptr .align 1 readPixelValue_param_5,
	.param .u32 readPixelValue_param_6,
	.param .u32 readPixelValue_param_7
)
{
	.reg .pred 	%p<4>;
	.reg .b32 	%r<10>;
	.reg .b64 	%rd<11>;

	ld.param.u64 	%rd1, [readPixelValue_param_0];
	ld.param.u32 	%r1, [readPixelValue_param_1];
	ld.param.u32 	%r2, [readPixelValue_param_2];
	ld.param.u64 	%rd2, [readPixelValue_param_3];
	ld.param.u64 	%rd3, [readPixelValue_param_4];
	ld.param.u64 	%rd4, [readPixelValue_param_5];
	ld.param.u32 	%r3, [readPixelValue_param_6];
	ld.param.u32 	%r4, [readPixelValue_param_7];
	setp.ge.s32 	%p1, %r1, %r3;
	setp.ge.s32 	%p2, %r2, %r4;
	or.pred  	%p3, %p1, %p2;
	@%p3 bra 	$L__BB10_2;
	cvta.to.global.u64 	%rd5, %rd1;
	cvta.to.global.u64 	%rd6, %rd2;
	cvta.to.global.u64 	%rd7, %rd3;
	cvta.to.global.u64 	%rd8, %rd4;
	mad.lo.s32 	%r5, %r3, %r2, %r1;
	mul.wide.s32 	%rd9, %r5, 4;
	add.s64 	%rd10, %rd5, %rd9;
	.pragma "used_bytes_mask 7";
	ld.global.u32 	%r6, [%rd10];
	bfe.u32 	%r7, %r6, 0, 8;
	bfe.u32 	%r8, %r6, 8, 8;
	bfe.u32 	%r9, %r6, 16, 8;
	st.global.u8 	[%rd6], %r7;
	st.global.u8 	[%rd7], %r8;
	st.global.u8 	[%rd8], %r9;
$L__BB10_2:
	ret;

}


// ===== COMPILED SASS (sm_100) =====

	.target	sm_100

	.elftype	@"ET_EXEC"


//--------------------- .note.nv.tkinfo           --------------------------
	.section	.note.nv.tkinfo,"",@"SHT_NOTE"
	.sectionflags	@"SHF_NOTE_NV_TKINFO"
	.tkinfo
        /*0018*/ 	.word	0x00000002
        /*0030*/ 	.string	""
        /*0030*/ 	.string	"ptxas"
        /*0030*/ 	.string	"Cuda compilation tools, release 13.0, V13.0.88"
        /*0030*/ 	.string	"Build cuda_13.0.r13.0/compiler.36424714_0"
        /*0030*/ 	.string	"-arch sm_100 -m 64 "



//--------------------- .note.nv.cuinfo           --------------------------
	.section	.note.nv.cuinfo,"",@"SHT_NOTE"
	.sectionflags	@"SHF_NOTE_NV_CUINFO"
        /*0018*/ 	.short	0x0002
        /*001a*/ 	.short	0x0064
        /*001c*/ 	.short	0x0082
	.zero		2


//--------------------- .nv.info                  --------------------------
	.section	.nv.info,"",@"SHT_CUDA_INFO"
	.align	4


	//----- nvinfo : EIATTR_REGCOUNT
	.align		4
        /*0000*/ 	.byte	0x04, 0x2f
        /*0002*/ 	.short	(.L_1 - .L_0)
	.align		4
.L_0:
        /*0004*/ 	.word	index@(writeToSurface)
        /*0008*/ 	.word	0x0000000a


	//----- nvinfo : EIATTR_FRAME_SIZE
	.align		4
.L_1:
        /*000c*/ 	.byte	0x04, 0x11
        /*000e*/ 	.short	(.L_3 - .L_2)
	.align		4
.L_2:
        /*0010*/ 	.word	index@(writeToSurface)
        /*0014*/ 	.word	0x00000000


	//----- nvinfo : EIATTR_REGCOUNT
	.align		4
.L_3:
        /*0018*/ 	.byte	0x04, 0x2f
        /*001a*/ 	.short	(.L_5 - .L_4)
	.align		4
.L_4:
        /*001c*/ 	.word	index@(interleaveRGB)
        /*0020*/ 	.word	0x0000000e


	//----- nvinfo : EIATTR_FRAME_SIZE
	.align		4
.L_5:
        /*0024*/ 	.byte	0x04, 0x11
        /*0026*/ 	.short	(.L_7 - .L_6)
	.align		4
.L_6:
        /*0028*/ 	.word	index@(interleaveRGB)
        /*002c*/ 	.word	0x00000000


	//----- nvinfo : EIATTR_REGCOUNT
	.align		4
.L_7:
        /*0030*/ 	.byte	0x04, 0x2f
        /*0032*/ 	.short	(.L_9 - .L_8)
	.align		4
.L_8:
        /*0034*/ 	.word	index@(labelPixels)
        /*0038*/ 	.word	0x00000011


	//----- nvinfo : EIATTR_FRAME_SIZE
	.align		4
.L_9:
        /*003c*/ 	.byte	0x04, 0x11
        /*003e*/ 	.short	(.L_11 - .L_10)
	.align		4
.L_10:
        /*0040*/ 	.word	index@($__internal_1_$__cuda_sm3x_div_rn_noftz_f32_slowpath)
        /*0044*/ 	.word	0x00000000


	//----- nvinfo : EIATTR_FRAME_SIZE
	.align		4
.L_11:
        /*0048*/ 	.byte	0x04, 0x11
        /*004a*/ 	.short	(.L_13 - .L_12)
	.align		4
.L_12:
        /*004c*/ 	.word	index@(labelPixels)
        /*0050*/ 	.word	0x00000000


	//----- nvinfo : EIATTR_REGCOUNT
	.align		4
.L_13:
        /*0054*/ 	.byte	0x04, 0x2f
        /*0056*/ 	.short	(.L_15 - .L_14)
	.align		4
.L_14:
        /*0058*/ 	.word	index@(labelPixelsCombinations)
        /*005c*/ 	.word	0x0000000c


	//----- nvinfo : EIATTR_FRAME_SIZE
	.align		4
.L_15:
        /*0060*/ 	.byte	0x04, 0x11
        /*0062*/ 	.short	(.L_17 - .L_16)
	.align		4
.L_16:
        /*0064*/ 	.word	index@(labelPixelsCombinations)
        /*0068*/ 	.word	0x00000000


	//----- nvinfo : EIATTR_REGCOUNT
	.align		4
.L_17:
        /*006c*/ 	.byte	0x04, 0x2f
        /*006e*/ 	.short	(.L_19 - .L_18)
	.align		4
.L_18:
        /*0070*/ 	.word	index@(labelPixelsRowed)
        /*0074*/ 	.word	0x00000010


	//----- nvinfo : EIATTR_FRAME_SIZE
	.align		4
.L_19:
        /*0078*/ 	.byte	0x04, 0x11
        /*007a*/ 	.short	(.L_21 - .L_20)
	.align		4
.L_20:
        /*007c*/ 	.word	index@($__internal_0_$__cuda_sm3x_div_rn_noftz_f32_slowpath)
        /*0080*/ 	.word	0x00000000


	//----- nvinfo : EIATTR_FRAME_SIZE
	.align		4
.L_21:
        /*0084*/ 	.byte	0x04, 0x11
        /*0086*/ 	.short	(.L_23 - .L_22)
	.align		4
.L_22:
        /*0088*/ 	.word	index@(labelPixelsRowed)
        /*008c*/ 	.word	0x00000000


	//----- nvinfo : EIATTR_REGCOUNT
	.align		4
.L_23:
        /*0090*/ 	.byte	0x04, 0x2f
        /*0092*/ 	.short	(.L_25 - .L_24)
	.align		4
.L_24:
        /*0094*/ 	.word	index@(labelComponents)
        /*0098*/ 	.word	0x0000001d


	//----- nvinfo : EIATTR_FRAME_SIZE
	.align		4
.L_25:
        /*009c*/ 	.byte	0x04, 0x11
        /*009e*/ 	.short	(.L_27 - .L_26)
	.align		4
.L_26:
        /*00a0*/ 	.word	index@(labelComponents)
        /*00a4*/ 	.word	0x00000000


	//----- nvinfo : EIATTR_REGCOUNT
	.align		4
.L_27:
        /*00a8*/ 	.byte	0x04, 0x2f
        /*00aa*/ 	.short	(.L_29 - .L_28)
	.align		4
.L_28:
        /*00ac*/ 	.word	index@(labelComponentsRowed)
        /*00b0*/ 	.word	0x0000001c


	//----- nvinfo : EIATTR_FRAME_SIZE
	.align		4
.L_29:
        /*00b4*/ 	.byte	0x04, 0x11
        /*00b6*/ 	.short	(.L_31 - .L_30)
	.align		4
.L_30:
        /*00b8*/ 	.word	index@(labelComponentsRowed)
        /*00bc*/ 	.word	0x00000000


	//----- nvinfo : EIATTR_REGCOUNT
	.align		4
.L_31:
        /*00c0*/ 	.byte	0x04, 0x2f
        /*00c2*/ 	.short	(.L_33 - .L_32)
	.align		4
.L_32:
        /*00c4*/ 	.word	index@(copyToSurface)
        /*00c8*/ 	.word	0x0000000a


	//----- nvinfo : EIATTR_FRAME_SIZE
	.align		4
.L_33:
        /*00cc*/ 	.byte	0x04, 0x11
        /*00ce*/ 	.short	(.L_35 - .L_34)
	.align		4
.L_34:
        /*00d0*/ 	.word	index@(copyToSurface)
        /*00d4*/ 	.word	0x00000000


	//----- nvinfo : EIATTR_REGCOUNT
	.align		4
.L_35:
        /*00d8*/ 	.byte	0x04, 0x2f
        /*00da*/ 	.short	(.L_37 - .L_36)
	.align		4
.L_36:
        /*00dc*/ 	.word	index@(colorComponentAtPixel)
        /*00e0*/ 	.word	0x0000000e


	//----- nvinfo : EIATTR_FRAME_SIZE
	.align		4
.L_37:
        /*00e4*/ 	.byte	0x04, 0x11
        /*00e6*/ 	.short	(.L_39 - .L_38)
	.align		4
.L_38:
        /*00e8*/ 	.word	index@(colorComponentAtPixel)
        /*00ec*/ 	.word	0x00000000


	//----- nvinfo : EIATTR_REGCOUNT
	.align		4
.L_39:
        /*00f0*/ 	.byte	0x04, 0x2f
        /*00f2*/ 	.short	(.L_41 - .L_40)
	.align		4
.L_40:
        /*00f4*/ 	.word	index@(colorComponentAtPixelExact)
        /*00f8*/ 	.word	0x00000009


	//----- nvinfo : EIATTR_FRAME_SIZE
	.align		4
.L_41:
        /*00fc*/ 	.byte	0x04, 0x11
        /*00fe*/ 	.short	(.L_43 - .L_42)
	.align		4
.L_42:
        /*0100*/ 	.word	index@(colorComponentAtPixelExact)
        /*0104*/ 	.word	0x00000000


	//----- nvinfo : EIATTR_REGCOUNT
	.align		4
.L_43:
        /*0108*/ 	.byte	0x04, 0x2f
        /*010a*/ 	.short	(.L_45 - .L_44)
	.align		4
.L_44:
        /*010c*/ 	.word	index@(readPixelValue)
        /*0110*/ 	.word	0x00000012


	//----- nvinfo : EIATTR_FRAME_SIZE
	.align		4
.L_45:
        /*0114*/ 	.byte	0x04, 0x11
        /*0116*/ 	.short	(.L_47 - .L_46)
	.align		4
.L_46:
        /*0118*/ 	.word	index@(readPixelValue)
        /*011c*/ 	.word	0x00000000


	//----- nvinfo : EIATTR_MIN_STACK_SIZE
	.align		4
.L_47:
        /*0120*/ 	.byte	0x04, 0x12
        /*0122*/ 	.short	(.L_49 - .L_48)
	.align		4
.L_48:
        /*0124*/ 	.word	index@(readPixelValue)
        /*0128*/ 	.word	0x00000000


	//----- nvinfo : EIATTR_MIN_STACK_SIZE
	.align		4
.L_49:
        /*012c*/ 	.byte	0x04, 0x12
        /*012e*/ 	.short	(.L_51 - .L_50)
	.align		4
.L_50:
        /*0130*/ 	.word	index@(colorComponentAtPixelExact)
        /*0134*/ 	.word	0x00000000


	//----- nvinfo : EIATTR_MIN_STACK_SIZE
	.align		4
.L_51:
        /*0138*/ 	.byte	0x04, 0x12
        /*013a*/ 	.short	(.L_53 - .L_52)
	.align		4
.L_52:
        /*013c*/ 	.word	index@(colorComponentAtPixel)
        /*0140*/ 	.word	0x00000000


	//----- nvinfo : EIATTR_MIN_STACK_SIZE
	.align		4
.L_53:
        /*0144*/ 	.byte	0x04, 0x12
        /*0146*/ 	.short	(.L_55 - .L_54)
	.align		4
.L_54:
        /*0148*/ 	.word	index@(copyToSurface)
        /*014c*/ 	.word	0x00000000


	//----- nvinfo : EIATTR_MIN_STACK_SIZE
	.align		4
.L_55:
        /*0150*/ 	.byte	0x04, 0x12
        /*0152*/ 	.short	(.L_57 - .L_56)
	.align		4
.L_56:
        /*0154*/ 	.word	index@(labelComponentsRowed)
        /*0158*/ 	.word	0x00000000


	//----- nvinfo : EIATTR_MIN_STACK_SIZE
	.align		4
.L_57:
        /*015c*/ 	.byte	0x04, 0x12
        /*015e*/ 	.short	(.L_59 - .L_58)
	.align		4
.L_58:
        /*0160*/ 	.word	index@(labelComponents)
        /*0164*/ 	.word	0x00000000


	//----- nvinfo : EIATTR_MIN_STACK_SIZE
	.align		4
.L_59:
        /*0168*/ 	.byte	0x04, 0x12
        /*016a*/ 	.short	(.L_61 - .L_60)
	.align		4
.L_60:
        /*016c*/ 	.word	index@(labelPixelsRowed)
        /*0170*/ 	.word	0x00000000


	//----- nvinfo : EIATTR_MIN_STACK_SIZE
	.align		4
.L_61:
        /*0174*/ 	.byte	0x04, 0x12
        /*0176*/ 	.short	(.L_63 - .L_62)
	.align		4
.L_62:
        /*0178*/ 	.word	index@(labelPixelsCombinations)
        /*017c*/ 	.word	0x00000000


	//----- nvinfo : EIATTR_MIN_STACK_SIZE
	.align		4
.L_63:
        /*0180*/ 	.byte	0x04, 0x12
        /*0182*/ 	.short	(.L_65 - .L_64)
	.align		4
.L_64:
        /*0184*/ 	.word	index@(labelPixels)
        /*0188*/ 	.word	0x00000000


	//----- nvinfo : EIATTR_MIN_STACK_SIZE
	.align		4
.L_65:
        /*018c*/ 	.byte	0x04, 0x12
        /*018e*/ 	.short	(.L_67 - .L_66)
	.align		4
.L_66:
        /*0190*/ 	.word	index@(interleaveRGB)
        /*0194*/ 	.word	0x00000000


	//----- nvinfo : EIATTR_MIN_STACK_SIZE
	.align		4
.L_67:
        /*0198*/ 	.byte	0x04, 0x12
        /*019a*/ 	.short	(.L_69 - .L_68)
	.align		4
.L_68:
        /*019c*/ 	.word	index@(writeToSurface)
        /*01a0*/ 	.word	0x00000000
.L_69:


//--------------------- .nv.compat                --------------------------
	.section	.nv.compat,"",@"SHT_CUDA_COMPAT_INFO"
	.align	4
        /*0000*/ 	.byte	0x02, 0x09, 0x00, 0x00, 0x02, 0x02, 0x02, 0x00, 0x02, 0x05, 0x05, 0x00, 0x03, 0x07, 0x01, 0x01
        /*0010*/ 	.byte	0x02, 0x03, 0x00, 0x00, 0x02, 0x06, 0x01, 0x00, 0x04, 0x0b, 0x08, 0x00, 0x01, 0x00, 0x00, 0x00
        /*0020*/ 	.byte	0x00, 0x00, 0x00, 0x00


//--------------------- .nv.info.readPixelValue   --------------------------
	.section	.nv.info.readPixelValue,"",@"SHT_CUDA_INFO"
	.sectionflags	@""
	.align	4


	//----- nvinfo : EIATTR_CUDA_API_VERSION
	.align		4
        /*0000*/ 	.byte	0x04, 0x37
        /*0002*/ 	.short	(.L_71 - .L_70)
.L_70:
        /*0004*/ 	.word	0x00000082


	//----- nvinfo : EIATTR_KPARAM_INFO
	.align		4
.L_71:
        /*0008*/ 	.byte	0x04, 0x17
        /*000a*/ 	.short	(.L_73 - .L_72)
.L_72:
        /*000c*/ 	.word	0x00000000
        /*0010*/ 	.short	0x0007
        /*0012*/ 	.short	0x002c
        /*0014*/ 	.byte	0x00, 0xf0, 0x11, 0x00


	//----- nvinfo : EIATTR_KPARAM_INFO
	.align		4
.L_73:
        /*0018*/ 	.byte	0x04, 0x17
        /*001a*/ 	.short	(.L_75 - .L_74)
.L_74:
        /*001c*/ 	.word	0x00000000
        /*0020*/ 	.short	0x0006
        /*0022*/ 	.short	0x0028
        /*0024*/ 	.byte	0x00, 0xf0, 0x11, 0x00


	//----- nvinfo : EIATTR_KPARAM_INFO
	.align		4
.L_75:
        /*0028*/ 	.byte	0x04, 0x17
        /*002a*/ 	.short	(.L_77 - .L_76)
.L_76:
        /*002c*/ 	.word	0x00000000
        /*0030*/ 	.short	0x0005
        /*0032*/ 	.short	0x0020
        /*0034*/ 	.byte	0x00, 0xf5, 0x21, 0x00


	//----- nvinfo : EIATTR_KPARAM_INFO
	.align		4
.L_77:
        /*0038*/ 	.byte	0x04, 0x17
        /*003a*/ 	.short	(.L_79 - .L_78)
.L_78:
        /*003c*/ 	.word	0x00000000
        /*0040*/ 	.short	0x0004
        /*0042*/ 	.short	0x0018
        /*0044*/ 	.byte	0x00, 0xf5, 0x21, 0x00


	//----- nvinfo : EIATTR_KPARAM_INFO
	.align		4
.L_79:
        /*0048*/ 	.byte	0x04, 0x17
        /*004a*/ 	.short	(.L_81 - .L_80)
.L_80:
        /*004c*/ 	.word	0x00000000
        /*0050*/ 	.short	0x0003
        /*0052*/ 	.short	0x0010
        /*0054*/ 	.byte	0x00, 0xf5, 0x21, 0x00


	//----- nvinfo : EIATTR_KPARAM_INFO
	.align		4
.L_81:
        /*0058*/ 	.byte	0x04, 0x17
        /*005a*/ 	.short	(.L_83 - .L_82)
.L_82:
        /*005c*/ 	.word	0x00000000
        /*0060*/ 	.short	0x0002
        /*0062*/ 	.short	0x000c
        /*0064*/ 	.byte	0x00, 0xf0, 0x11, 0x00


	//----- nvinfo : EIATTR_KPARAM_INFO
	.align		4
.L_83:
        /*0068*/ 	.byte	0x04, 0x17
        /*006a*/ 	.short	(.L_85 - .L_84)
.L_84:
        /*006c*/ 	.word	0x00000000
        /*0070*/ 	.short	0x0001
        /*0072*/ 	.short	0x0008
        /*0074*/ 	.byte	0x00, 0xf0, 0x11, 0x00


	//----- nvinfo : EIATTR_KPARAM_INFO
	.align		4
.L_85:
        /*0078*/ 	.byte	0x04, 0x17
        /*007a*/ 	.short	(.L_87 - .L_86)
.L_86:
        /*007c*/ 	.word	0x00000000
        /*0080*/ 	.short	0x0000
        /*0082*/ 	.short	0x0000
        /*0084*/ 	.byte	0x00, 0xf5, 0x21, 0x00


	//----- nvinfo : EIATTR_SPARSE_MMA_MASK
	.align		4
.L_87:
        /*0088*/ 	.byte	0x03, 0x50
        /*008a*/ 	.short	0x0000


	//----- nvinfo : EIATTR_MAXREG_COUNT
	.align		4
        /*008c*/ 	.byte	0x03, 0x1b
        /*008e*/ 	.short	0x00ff


	//----- nvinfo : EIATTR_MERCURY_ISA_VERSION
	.align		4
        /*0090*/ 	.byte	0x03, 0x5f
        /*0092*/ 	.short	0x0101


	//----- nvinfo : EIATTR_UNUSED_LOAD_BYTE_OFFSET
	.align		4
        /*0094*/ 	.byte	0x04, 0x44
        /*0096*/ 	.short	(.L_89 - .L_88)


	//   ....[0]....
.L_88:
        /*0098*/ 	.word	0x000000a0
        /*009c*/ 	.word	0x00000007


	//----- nvinfo : EIATTR_VRC_CTA_INIT_COUNT
	.align		4
.L_89:
        /*00a0*/ 	.byte	0x02, 0x4a
	.zero		1
	.zero		1


	//----- nvinfo : EIATTR_EXIT_INSTR_OFFSETS
	.align		4
        /*00a4*/ 	.byte	0x04, 0x1c
        /*00a6*/ 	.short	(.L_91 - .L_90)


	//   ....[0]....
.L_90:
        /*00a8*/ 	.word	0x00000050


	//   ....[1]....
        /*00ac*/ 	.word	0x00000140


	//----- nvinfo : EIATTR_CBANK_PARAM_SIZE
	.align		4
.L_91:
        /*00b0*/ 	.byte	0x03, 0x19
        /*00b2*/ 	.short	0x0030


	//----- nvinfo : EIATTR_PARAM_CBANK
	.align		4
        /*00b4*/ 	.byte	0x04, 0x0a
        /*00b6*/ 	.short	(.L_93 - .L_92)
	.align		4
.L_92:
        /*00b8*/ 	.word	index@(.nv.constant0.readPixelValue)
        /*00bc*/ 	.short	0x0380
        /*00be*/ 	.short	0x0030


	//----- nvinfo : EIATTR_SW_WAR
	.align		4
.L_93:
        /*00c0*/ 	.byte	0x04, 0x36
        /*00c2*/ 	.short	(.L_95 - .L_94)
.L_94:
        /*00c4*/ 	.word	0x00000008
.L_95:


//--------------------- .nv.info.colorComponentAtPixelExact --------------------------
	.section	.nv.info.colorComponentAtPixelExact,"",@"SHT_CUDA_INFO"
	.sectionflags	@""
	.align	4


	//----- nvinfo : EIATTR_CUDA_API_VERSION
	.align		4
        /*0000*/ 	.byte	0x04, 0x37
        /*0002*/ 	.short	(.L_97 - .L_96)
.L_96:
        /*0004*/ 	.word	0x00000082


	//----- nvinfo : EIATTR_KPARAM_INFO
	.align		4
.L_97:
        /*0008*/ 	.byte	0x04, 0x17
        /*000a*/ 	.short	(.L_99 - .L_98)
.L_98:
        /*000c*/ 	.word	0x00000000
        /*0010*/ 	.short	0x0008
        /*0012*/ 	.short	0x0022
        /*0014*/ 	.byte	0x00, 0xf0, 0x05, 0x00


	//----- nvinfo : EIATTR_KPARAM_INFO
	.align		4
.L_99:
        /*0018*/ 	.byte	0x04, 0x17
        /*001a*/ 	.short	(.L_101 - .L_100)
.L_100:
        /*001c*/ 	.word	0x00000000
        /*0020*/ 	.short	0x0007
        /*0022*/ 	.short	0x0021
        /*0024*/ 	.byte	0x00, 0xf0, 0x05, 0x00


	//----- nvinfo : EIATTR_KPARAM_INFO
	.align		4
.L_101:
        /*0028*/ 	.byte	0x04, 0x17
        /*002a*/ 	.short	(.L_103 - .L_102)
.L_102:
        /*002c*/ 	.word	0x00000000
        /*0030*/ 	.short	0x0006
        /*0032*/ 	.short	0x0020
        /*0034*/ 	.byte	0x00, 0xf0, 0x05, 0x00


	//----- nvinfo : EIATTR_KPARAM_INFO
	.align		4
.L_103:
        /*0038*/ 	.byte	0x04, 0x17
        /*003a*/ 	.short	(.L_105 - .L_104)
.L_104:
        /*003c*/ 	.word	0x00000000
        /*0040*/ 	.short	0x0005
        /*0042*/ 	.short	0x001c
        /*0044*/ 	.byte	0x00, 0xf0, 0x11, 0x00


	//----- nvinfo : EIATTR_KPARAM_INFO
	.align		4
.L_105:
        /*0048*/ 	.byte	0x04, 0x17
        /*004a*/ 	.short	(.L_107 - .L_106)
.L_106:
        /*004c*/ 	.word	0x00000000
        /*0050*/ 	.short	0x0004
        /*0052*/ 	.short	0x0018
        /*0054*/ 	.byte	0x00, 0xf0, 0x11, 0x00


	//----- nvinfo : EIATTR_KPARAM_INFO
	.align		4
.L_107:
        /*0058*/ 	.byte	0x04, 0x17
        /*005a*/ 	.short	(.L_109 - .L_108)
.L_108:
        /*005c*/ 	.word	0x00000000
        /*0060*/ 	.short	0x0003
        /*0062*/ 	.short	0x0014
        /*0064*/ 	.byte	0x00, 0xf0, 0x11, 0x00


	//----- nvinfo : EIATTR_KPARAM_INFO
	.align		4
.L_109:
        /*0068*/ 	.byte	0x04, 0x17
        /*006a*/ 	.short	(.L_111 - .L_110)
.L_110:
        /*006c*/ 	.word	0x00000000
        /*0070*/ 	.short	0x0002
        /*0072*/ 	.short	0x0010
        /*0074*/ 	.byte	0x00, 0xf0, 0x11, 0x00


	//----- nvinfo : EIATTR_KPARAM_INFO
	.align		4
.L_111:
        /*0078*/ 	.byte	0x04, 0x17
        /*007a*/ 	.short	(.L_113 - .L_112)
.L_112:
        /*007c*/ 	.word	0x00000000
        /*0080*/ 	.short	0x0001
        /*0082*/ 	.short	0x0008
        /*0084*/ 	.byte	0x00, 0xf0, 0x21, 0x00


	//----- nvinfo : EIATTR_KPARAM_INFO
	.align		4
.L_113:
        /*0088*/ 	.byte	0x04, 0x17
        /*008a*/ 	.short	(.L_115 - .L_114)
.L_114:
        /*008c*/ 	.word	0x00000000
        /*0090*/ 	.short	0x0000
        /*0092*/ 	.short	0x0000
        /*0094*/ 	.byte	0x00, 0xf0, 0x21, 0x00


	//----- nvinfo : EIATTR_SPARSE_MMA_MASK
	.align		4
.L_115:
        /*0098*/ 	.byte	0x03, 0x50
        /*009a*/ 	.short	0x0000


	//----- nvinfo : EIATTR_MAXREG_COUNT
	.align		4
        /*009c*/ 	.byte	0x03, 0x1b
        /*009e*/ 	.short	0x00ff


	//----- nvinfo : EIATTR_MERCURY_ISA_VERSION
	.align		4
        /*00a0*/ 	.byte	0x03, 0x5f
        /*00a2*/ 	.short	0x0101


	//----- nvinfo : EIATTR_VRC_CTA_INIT_COUNT
	.align		4
        /*00a4*/ 	.byte	0x02, 0x4a
	.zero		1
	.zero		1


	//----- nvinfo : EIATTR_EXIT_INSTR_OFFSETS
	.align		4
        /*00a8*/ 	.byte	0x04, 0x1c
        /*00aa*/ 	.short	(.L_117 - .L_116)


	//   ....[0]....
.L_116:
        /*00ac*/ 	.word	0x00000090


	//   ....[1]....
        /*00b0*/ 	.word	0x00000150


	//   ....[2]....
        /*00b4*/ 	.word	0x00000250


	//   ....[3]....
        /*00b8*/ 	.word	0x00000290


	//----- nvinfo : EIATTR_CBANK_PARAM_SIZE
	.align		4
.L_117:
        /*00bc*/ 	.byte	0x03, 0x19
        /*00be*/ 	.short	0x0023


	//----- nvinfo : EIATTR_PARAM_CBANK
	.align		4
        /*00c0*/ 	.byte	0x04, 0x0a
        /*00c2*/ 	.short	(.L_119 - .L_118)
	.align		4
.L_118:
        /*00c4*/ 	.word	index@(.nv.constant0.colorComponentAtPixelExact)
        /*00c8*/ 	.short	0x0380
        /*00ca*/ 	.short	0x0023


	//----- nvinfo : EIATTR_SW_WAR
	.align		4
.L_119:
        /*00cc*/ 	.byte	0x04, 0x36
        /*00ce*/ 	.short	(.L_121 - .L_120)
.L_120:
        /*00d0*/ 	.word	0x00000008
.L_121:


//--------------------- .nv.info.colorComponentAtPixel --------------------------
	.section	.nv.info.colorComponentAtPixel,"",@"SHT_CUDA_INFO"
	.sectionflags	@""
	.align	4


	//----- nvinfo : EIATTR_CUDA_API_VERSION
	.align		4
        /*0000*/ 	.byte	0x04, 0x37
        /*0002*/ 	.short	(.L_123 - .L_122)
.L_122:
        /*0004*/ 	.word	0x00000082


	//----- nvinfo : EIATTR_KPARAM_INFO
	.align		4
.L_123:
        /*0008*/ 	.byte	0x04, 0x17
        /*000a*/ 	.short	(.L_125 - .L_124)
.L_124:
        /*000c*/ 	.word	0x00000000
        /*0010*/ 	.short	0x0005
        /*0012*/ 	.short	0x001c
        /*0014*/ 	.byte	0x00, 0xf0, 0x11, 0x00


	//----- nvinfo : EIATTR_KPARAM_INFO
	.align		4
.L_125:
        /*0018*/ 	.byte	0x04, 0x17
        /*001a*/ 	.short	(.L_127 - .L_126)
.L_126:
        /*001c*/ 	.word	0x00000000
        /*0020*/ 	.short	0x0004
        /*0022*/ 	.short	0x0018
        /*0024*/ 	.byte	0x00, 0xf0, 0x11, 0x00


	//----- nvinfo : EIATTR_KPARAM_INFO
	.align		4
.L_127:
        /*0028*/ 	.byte	0x04, 0x17
        /*002a*/ 	.short	(.L_129 - .L_128)
.L_128:
        /*002c*/ 	.word	0x00000000
        /*0030*/ 	.short	0x0003
        /*0032*/ 	.short	0x0014
        /*0034*/ 	.byte	0x00, 0xf0, 0x11, 0x00


	//----- nvinfo : EIATTR_KPARAM_INFO
	.align		4
.L_129:
        /*0038*/ 	.byte	0x04, 0x17
        /*003a*/ 	.short	(.L_131 - .L_130)
.L_130:
        /*003c*/ 	.word	0x00000000
        /*0040*/ 	.short	0x0002
        /*0042*/ 	.short	0x0010
        /*0044*/ 	.byte	0x00, 0xf0, 0x11, 0x00


	//----- nvinfo : EIATTR_KPARAM_INFO
	.align		4
.L_131:
        /*0048*/ 	.byte	0x04, 0x17
        /*004a*/ 	.short	(.L_133 - .L_132)
.L_132:
        /*004c*/ 	.word	0x00000000
        /*0050*/ 	.short	0x0001
        /*0052*/ 	.short	0x0008
        /*0054*/ 	.byte	0x00, 0xf0, 0x21, 0x00


	//----- nvinfo : EIATTR_KPARAM_INFO
	.align		4
.L_133:
        /*0058*/ 	.byte	0x04, 0x17
        /*005a*/ 	.short	(.L_135 - .L_134)
.L_134:
        /*005c*/ 	.word	0x00000000
        /*0060*/ 	.short	0x0000
        /*0062*/ 	.short	0x0000
        /*0064*/ 	.byte	0x00, 0xf0, 0x21, 0x00


	//----- nvinfo : EIATTR_SPARSE_MMA_MASK
	.align		4
.L_135:
        /*0068*/ 	.byte	0x03, 0x50
        /*006a*/ 	.short	0x0000


	//----- nvinfo : EIATTR_MAXREG_COUNT
	.align		4
        /*006c*/ 	.byte	0x03, 0x1b
        /*006e*/ 	.short	0x00ff


	//----- nvinfo : EIATTR_NUM_BARRIERS
	.align		4
        /*0070*/ 	.byte	0x02, 0x4c
        /*0072*/ 	.byte	0x01
	.zero		1


	//----- nvinfo : EIATTR_MERCURY_ISA_VERSION
	.align		4
        /*0074*/ 	.byte	0x03, 0x5f
        /*0076*/ 	.short	0x0101


	//----- nvinfo : EIATTR_UNUSED_LOAD_BYTE_OFFSET
	.align		4
        /*0078*/ 	.byte	0x04, 0x44
        /*007a*/ 	.short	(.L_137 - .L_136)


	//   ....[0]....
.L_136:
        /*007c*/ 	.word	0x000002a0
        /*0080*/ 	.word	0x00000fff


	//----- nvinfo : EIATTR_INT_WARP_WIDE_INSTR_OFFSETS
	.align		4
.L_137:
        /*0084*/ 	.byte	0x04, 0x31
        /*0086*/ 	.short	(.L_139 - .L_138)


	//   ....[0]....
.L_138:
        /*0088*/ 	.word	0x00000040


	//   ....[1]....
        /*008c*/ 	.word	0x00000330


	//----- nvinfo : EIATTR_VRC_CTA_INIT_COUNT
	.align		4
.L_139:
        /*0090*/ 	.byte	0x02, 0x4a
	.zero		1
	.zero		1


	//----- nvinfo : EIATTR_EXIT_INSTR_OFFSETS
	.align		4
        /*0094*/ 	.byte	0x04, 0x1c
        /*0096*/ 	.short	(.L_141 - .L_140)


	//   ....[0]....
.L_140:
        /*0098*/ 	.word	0x000001f0


	//   ....[1]....
        /*009c*/ 	.word	0x000003b0


	//----- nvinfo : EIATTR_CRS_STACK_SIZE
	.align		4
.L_141:
        /*00a0*/ 	.byte	0x04, 0x1e
        /*00a2*/ 	.short	(.L_143 - .L_142)
.L_142:
        /*00a4*/ 	.word	0x00000000


	//----- nvinfo : EIATTR_CBANK_PARAM_SIZE
	.align		4
.L_143:
        /*00a8*/ 	.byte	0x03, 0x19
        /*00aa*/ 	.short	0x0020


	//----- nvinfo : EIATTR_PARAM_CBANK
	.align		4
        /*00ac*/ 	.byte	0x04, 0x0a
        /*00ae*/ 	.short	(.L_145 - .L_144)
	.align		4
.L_144:
        /*00b0*/ 	.word	index@(.nv.constant0.colorComponentAtPixel)
        /*00b4*/ 	.short	0x0380
        /*00b6*/ 	.short	0x0020


	//----- nvinfo : EIATTR_SW_WAR
	.align		4
.L_145:
        /*00b8*/ 	.byte	0x04, 0x36
        /*00ba*/ 	.short	(.L_147 - .L_146)
.L_146:
        /*00bc*/ 	.word	0x00000008
.L_147:


//--------------------- .nv.info.copyToSurface    --------------------------
	.section	.nv.info.copyToSurface,"",@"SHT_CUDA_INFO"
	.sectionflags	@""
	.align	4


	//----- nvinfo : EIATTR_CUDA_API_VERSION
	.align		4
        /*0000*/ 	.byte	0x04, 0x37
        /*0002*/ 	.short	(.L_149 - .L_148)
.L_148:
        /*0004*/ 	.word	0x00000082


	//----- nvinfo : EIATTR_KPARAM_INFO
	.align		4
.L_149:
        /*0008*/ 	.byte	0x04, 0x17
        /*000a*/ 	.short	(.L_151 - .L_150)
.L_150:
        /*000c*/ 	.word	0x00000000
        /*0010*/ 	.short	0x0003
        /*0012*/ 	.short	0x0014
        /*0014*/ 	.byte	0x00, 0xf0, 0x11, 0x00


	//----- nvinfo : EIATTR_KPARAM_INFO
	.align		4
.L_151:
        /*0018*/ 	.byte	0x04, 0x17
        /*001a*/ 	.short	(.L_153 - .L_152)
.L_152:
        /*001c*/ 	.word	0x00000000
        /*0020*/ 	.short	0x0002
        /*0022*/ 	.short	0x0010
        /*0024*/ 	.byte	0x00, 0xf0, 0x11, 0x00


	//----- nvinfo : EIATTR_KPARAM_INFO
	.align		4
.L_153:
        /*0028*/ 	.byte	0x04, 0x17
        /*002a*/ 	.short	(.L_155 - .L_154)
.L_154:
        /*002c*/ 	.word	0x00000000
        /*0030*/ 	.short	0x0001
        /*0032*/ 	.short	0x0008
        /*0034*/ 	.byte	0x00, 0xf0, 0x21, 0x00


	//----- nvinfo : EIATTR_KPARAM_INFO
	.align		4
.L_155:
        /*0038*/ 	.byte	0x04, 0x17
        /*003a*/ 	.short	(.L_157 - .L_156)
.L_156:
        /*003c*/ 	.word	0x00000000
        /*0040*/ 	.short	0x0000
        /*0042*/ 	.short	0x0000
        /*0044*/ 	.byte	0x00, 0xf5, 0x21, 0x00


	//----- nvinfo : EIATTR_SPARSE_MMA_MASK
	.align		4
.L_157:
        /*0048*/ 	.byte	0x03, 0x50
        /*004a*/ 	.short	0x0000


	//----- nvinfo : EIATTR_MAXREG_COUNT
	.align		4
        /*004c*/ 	.byte	0x03, 0x1b
        /*004e*/ 	.short	0x00ff


	//----- nvinfo : EIATTR_MERCURY_ISA_VERSION
	.align		4
        /*0050*/ 	.byte	0x03, 0x5f
        /*0052*/ 	.short	0x0101


	//----- nvinfo : EIATTR_VRC_CTA_INIT_COUNT
	.align		4
        /*0054*/ 	.byte	0x02, 0x4a
	.zero		1
	.zero		1


	//----- nvinfo : EIATTR_EXIT_INSTR_OFFSETS
	.align		4
        /*0058*/ 	.byte	0x04, 0x1c
        /*005a*/ 	.short	(.L_159 - .L_158)


	//   ....[0]....
.L_158:
        /*005c*/ 	.word	0x000000c0


	//   ....[1]....
        /*0060*/ 	.word	0x00000170


	//----- nvinfo : EIATTR_CBANK_PARAM_SIZE
	.align		4
.L_159:
        /*0064*/ 	.byte	0x03, 0x19
        /*0066*/ 	.short	0x0018


	//----- nvinfo : EIATTR_PARAM_CBANK
	.align		4
        /*0068*/ 	.byte	0x04, 0x0a
        /*006a*/ 	.short	(.L_161 - .L_160)
	.align		4
.L_160:
        /*006c*/ 	.word	index@(.nv.constant0.copyToSurface)
        /*0070*/ 	.short	0x0380
        /*0072*/ 	.short	0x0018


	//----- nvinfo : EIATTR_SW_WAR
	.align		4
.L_161:
        /*0074*/ 	.byte	0x04, 0x36
        /*0076*/ 	.short	(.L_163 - .L_162)
.L_162:
        /*0078*/ 	.word	0x00000008
.L_163:


//--------------------- .nv.info.labelComponentsRowed --------------------------
	.section	.nv.info.labelComponentsRowed,"",@"SHT_CUDA_INFO"
	.sectionflags	@""
	.align	4


	//----- nvinfo : EIATTR_CUDA_API_VERSION
	.align		4
        /*0000*/ 	.byte	0x04, 0x37
        /*0002*/ 	.short	(.L_165 - .L_164)
.L_164:
        /*0004*/ 	.word	0x00000082


	//----- nvinfo : EIATTR_KPARAM_INFO
	.align		4
.L_165:
        /*0008*/ 	.byte	0x04, 0x17
        /*000a*/ 	.short	(.L_167 - .L_166)
.L_166:
        /*000c*/ 	.word	0x00000000
        /*0010*/ 	.short	0x0006
        /*0012*/ 	.short	0x0028
        /*0014*/ 	.byte	0x00, 0xf5, 0x21, 0x00


	//----- nvinfo : EIATTR_KPARAM_INFO
	.align		4
.L_167:
        /*0018*/ 	.byte	0x04, 0x17
        /*001a*/ 	.short	(.L_169 - .L_168)
.L_168:
        /*001c*/ 	.word	0x00000000
        /*0020*/ 	.short	0x0005
        /*0022*/ 	.short	0x0020
        /*0024*/ 	.byte	0x00, 0xf5, 0x21, 0x00


	//----- nvinfo : EIATTR_KPARAM_INFO
	.align		4
.L_169:
        /*0028*/ 	.byte	0x04, 0x17
        /*002a*/ 	.short	(.L_171 - .L_170)
.L_170:
        /*002c*/ 	.word	0x00000000
        /*0030*/ 	.short	0x0004
        /*0032*/ 	.short	0x0018
        /*0034*/ 	.byte	0x00, 0xf5, 0x21, 0x00


	//----- nvinfo : EIATTR_KPARAM_INFO
	.align		4
.L_171:
        /*0038*/ 	.byte	0x04, 0x17
        /*003a*/ 	.short	(.L_173 - .L_172)
.L_172:
        /*003c*/ 	.word	0x00000000
        /*0040*/ 	.short	0x0003
        /*0042*/ 	.short	0x0014
        /*0044*/ 	.byte	0x00, 0xf0, 0x11, 0x00


	//----- nvinfo : EIATTR_KPARAM_INFO
	.align		4
.L_173:
        /*0048*/ 	.byte	0x04, 0x17
        /*004a*/ 	.short	(.L_175 - .L_174)
.L_174:
        /*004c*/ 	.word	0x00000000
        /*0050*/ 	.short	0x0002
        /*0052*/ 	.short	0x0010
        /*0054*/ 	.byte	0x00, 0xf0, 0x11, 0x00


	//----- nvinfo : EIATTR_KPARAM_INFO
	.align		4
.L_175:
        /*0058*/ 	.byte	0x04, 0x17
        /*005a*/ 	.short	(.L_177 - .L_176)
.L_176:
        /*005c*/ 	.word	0x00000000
        /*0060*/ 	.short	0x0001
        /*0062*/ 	.short	0x0008
        /*0064*/ 	.byte	0x00, 0xf5, 0x21, 0x00


	//----- nvinfo : EIATTR_KPARAM_INFO
	.align		4
.L_177:
        /*0068*/ 	.byte	0x04, 0x17
        /*006a*/ 	.short	(.L_179 - .L_178)
.L_178:
        /*006c*/ 	.word	0x00000000
        /*0070*/ 	.short	0x0000
        /*0072*/ 	.short	0x0000
        /*0074*/ 	.byte	0x00, 0xf5, 0x21, 0x00


	//----- nvinfo : EIATTR_SPARSE_MMA_MASK
	.align		4
.L_179:
        /*0078*/ 	.byte	0x03, 0x50
        /*007a*/ 	.short	0x0000


	//----- nvinfo : EIATTR_MAXREG_COUNT
	.align		4
        /*007c*/ 	.byte	0x03, 0x1b
        /*007e*/ 	.short	0x00ff


	//----- nvinfo : EIATTR_MERCURY_ISA_VERSION
	.align		4
        /*0080*/ 	.byte	0x03, 0x5f
        /*0082*/ 	.short	0x0101


	//----- nvinfo : EIATTR_VRC_CTA_INIT_COUNT
	.align		4
        /*0084*/ 	.byte	0x02, 0x4a
	.zero		1
	.zero		1


	//----- nvinfo : EIATTR_EXIT_INSTR_OFFSETS
	.align		4
        /*0088*/ 	.byte	0x04, 0x1c
        /*008a*/ 	.short	(.L_181 - .L_180)


	//   ....[0]....
.L_180:
        /*008c*/ 	.word	0x000000c0


	//   ....[1]....
        /*0090*/ 	.word	0x00000490


	//   ....[2]....
        /*0094*/ 	.word	0x000007d0


	//   ....[3]....
        /*0098*/ 	.word	0x00000820


	//----- nvinfo : EIATTR_CRS_STACK_SIZE
	.align		4
.L_181:
        /*009c*/ 	.byte	0x04, 0x1e
        /*009e*/ 	.short	(.L_183 - .L_182)
.L_182:
        /*00a0*/ 	.word	0x00000000


	//----- nvinfo : EIATTR_CBANK_PARAM_SIZE
	.align		4
.L_183:
        /*00a4*/ 	.byte	0x03, 0x19
        /*00a6*/ 	.short	0x0030


	//----- nvinfo : EIATTR_PARAM_CBANK
	.align		4
        /*00a8*/ 	.byte	0x04, 0x0a
        /*00aa*/ 	.short	(.L_185 - .L_184)
	.align		4
.L_184:
        /*00ac*/ 	.word	index@(.nv.constant0.labelComponentsRowed)
        /*00b0*/ 	.short	0x0380
        /*00b2*/ 	.short	0x0030


	//----- nvinfo : EIATTR_SW_WAR
	.align		4
.L_185:
        /*00b4*/ 	.byte	0x04, 0x36
        /*00b6*/ 	.short	(.L_187 - .L_186)
.L_186:
        /*00b8*/ 	.word	0x00000008
.L_187:


//--------------------- .nv.info.labelComponents  --------------------------
	.section	.nv.info.labelComponents,"",@"SHT_CUDA_INFO"
	.sectionflags	@""
	.align	4


	//----- nvinfo : EIATTR_CUDA_API_VERSION
	.align		4
        /*0000*/ 	.byte	0x04, 0x37
        /*0002*/ 	.short	(.L_189 - .L_188)
.L_188:
        /*0004*/ 	.word	0x00000082


	//----- nvinfo : EIATTR_KPARAM_INFO
	.align		4
.L_189:
        /*0008*/ 	.byte	0x04, 0x17
        /*000a*/ 	.short	(.L_191 - .L_190)
.L_190:
        /*000c*/ 	.word	0x00000000
        /*0010*/ 	.short	0x0006
        /*0012*/ 	.short	0x0028
        /*0014*/ 	.byte	0x00, 0xf5, 0x21, 0x00


	//----- nvinfo : EIATTR_KPARAM_INFO
	.align		4
.L_191:
        /*0018*/ 	.byte	0x04, 0x17
        /*001a*/ 	.short	(.L_193 - .L_192)
.L_192:
        /*001c*/ 	.word	0x00000000
        /*0020*/ 	.short	0x0005
        /*0022*/ 	.short	0x0020
        /*0024*/ 	.byte	0x00, 0xf5, 0x21, 0x00


	//----- nvinfo : EIATTR_KPARAM_INFO
	.align		4
.L_193:
        /*0028*/ 	.byte	0x04, 0x17
        /*002a*/ 	.short	(.L_195 - .L_194)
.L_194:
        /*002c*/ 	.word	0x00000000
        /*0030*/ 	.short	0x0004
        /*0032*/ 	.short	0x0018
        /*0034*/ 	.byte	0x00, 0xf5, 0x21, 0x00


	//----- nvinfo : EIATTR_KPARAM_INFO
	.align		4
.L_195:
        /*0038*/ 	.byte	0x04, 0x17
        /*003a*/ 	.short	(.L_197 - .L_196)
.L_196:
        /*003c*/ 	.word	0x00000000
        /*0040*/ 	.short	0x0003
        /*0042*/ 	.short	0x0014
        /*0044*/ 	.byte	0x00, 0xf0, 0x11, 0x00


	//----- nvinfo : EIATTR_KPARAM_INFO
	.align		4
.L_197:
        /*0048*/ 	.byte	0x04, 0x17
        /*004a*/ 	.short	(.L_199 - .L_198)
.L_198:
        /*004c*/ 	.word	0x00000000
        /*0050*/ 	.short	0x0002
        /*0052*/ 	.short	0x0010
        /*0054*/ 	.byte	0x00, 0xf0, 0x11, 0x00


	//----- nvinfo : EIATTR_KPARAM_INFO
	.align		4
.L_199:
        /*0058*/ 	.byte	0x04, 0x17
        /*005a*/ 	.short	(.L_201 - .L_200)
.L_200:
        /*005c*/ 	.word	0x00000000
        /*0060*/ 	.short	0x0001
        /*0062*/ 	.short	0x0008
        /*0064*/ 	.byte	0x00, 0xf5, 0x21, 0x00


	//----- nvinfo : EIATTR_KPARAM_INFO
	.align		4
.L_201:
        /*0068*/ 	.byte	0x04, 0x17
        /*006a*/ 	.short	(.L_203 - .L_202)
.L_202:
        /*006c*/ 	.word	0x00000000
        /*0070*/ 	.short	0x0000
        /*0072*/ 	.short	0x0000
        /*0074*/ 	.byte	0x00, 0xf5, 0x21, 0x00


	//----- nvinfo : EIATTR_SPARSE_MMA_MASK
	.align		4
.L_203:
        /*0078*/ 	.byte	0x03, 0x50
        /*007a*/ 	.short	0x0000


	//----- nvinfo : EIATTR_MAXREG_COUNT
	.align		4
        /*007c*/ 	.byte	0x03, 0x1b
        /*007e*/ 	.short	0x00ff


	//----- nvinfo : EIATTR_MERCURY_ISA_VERSION
	.align		4
        /*0080*/ 	.byte	0x03, 0x5f
        /*0082*/ 	.short	0x0101


	//----- nvinfo : EIATTR_VRC_CTA_INIT_COUNT
	.align		4
        /*0084*/ 	.byte	0x02, 0x4a
	.zero		1
	.zero		1


	//----- nvinfo : EIATTR_EXIT_INSTR_OFFSETS
	.align		4
        /*0088*/ 	.byte	0x04, 0x1c
        /*008a*/ 	.short	(.L_205 - .L_204)


	//   ....[0]....
.L_204:
        /*008c*/ 	.word	0x000000c0


	//   ....[1]....
        /*0090*/ 	.word	0x000004a0


	//   ....[2]....
        /*0094*/ 	.word	0x00000790


	//   ....[3]....
        /*0098*/ 	.word	0x00000b70


	//   ....[4]....
        /*009c*/ 	.word	0x00000f00


	//   ....[5]....
        /*00a0*/ 	.word	0x00000f50


	//----- nvinfo : EIATTR_CRS_STACK_SIZE
	.align		4
.L_205:
        /*00a4*/ 	.byte	0x04, 0x1e
        /*00a6*/ 	.short	(.L_207 - .L_206)
.L_206:
        /*00a8*/ 	.word	0x00000000


	//----- nvinfo : EIATTR_CBANK_PARAM_SIZE
	.align		4
.L_207:
        /*00ac*/ 	.byte	0x03, 0x19
        /*00ae*/ 	.short	0x0030


	//----- nvinfo : EIATTR_PARAM_CBANK
	.align		4
        /*00b0*/ 	.byte	0x04, 0x0a
        /*00b2*/ 	.short	(.L_209 - .L_208)
	.align		4
.L_208:
        /*00b4*/ 	.word	index@(.nv.constant0.labelComponents)
        /*00b8*/ 	.short	0x0380
        /*00ba*/ 	.short	0x0030


	//----- nvinfo : EIATTR_SW_WAR
	.align		4
.L_209:
        /*00bc*/ 	.byte	0x04, 0x36
        /*00be*/ 	.short	(.L_211 - .L_210)
.L_210:
        /*00c0*/ 	.word	0x00000008
.L_211:


//--------------------- .nv.info.labelPixelsRowed --------------------------
	.section	.nv.info.labelPixelsRowed,"",@"SHT_CUDA_INFO"
	.sectionflags	@""
	.align	4


	//----- nvinfo : EIATTR_CUDA_API_VERSION
	.align		4
        /*0000*/ 	.byte	0x04, 0x37
        /*0002*/ 	.short	(.L_213 - .L_212)
.L_212:
        /*0004*/ 	.word	0x00000082


	//----- nvinfo : EIATTR_KPARAM_INFO
	.align		4
.L_213:
        /*0008*/ 	.byte	0x04, 0x17
        /*000a*/ 	.short	(.L_215 - .L_214)
.L_214:
        /*000c*/ 	.word	0x00000000
        /*0010*/ 	.short	0x0002
        /*0012*/ 	.short	0x000c
        /*0014*/ 	.byte	0x00, 0xf0, 0x11, 0x00


	//----- nvinfo : EIATTR_KPARAM_INFO
	.align		4
.L_215:
        /*0018*/ 	.byte	0x04, 0x17
        /*001a*/ 	.short	(.L_217 - .L_216)
.L_216:
        /*001c*/ 	.word	0x00000000
        /*0020*/ 	.short	0x0001
        /*0022*/ 	.short	0x0008
        /*0024*/ 	.byte	0x00, 0xf0, 0x11, 0x00


	//----- nvinfo : EIATTR_KPARAM_INFO
	.align		4
.L_217:
        /*0028*/ 	.byte	0x04, 0x17
        /*002a*/ 	.short	(.L_219 - .L_218)
.L_218:
        /*002c*/ 	.word	0x00000000
        /*0030*/ 	.short	0x0000
        /*0032*/ 	.short	0x0000
        /*0034*/ 	.byte	0x00, 0xf5, 0x21, 0x00


	//----- nvinfo : EIATTR_SPARSE_MMA_MASK
	.align		4
.L_219:
        /*0038*/ 	.byte	0x03, 0x50
        /*003a*/ 	.short	0x0000


	//----- nvinfo : EIATTR_MAXREG_COUNT
	.align		4
        /*003c*/ 	.byte	0x03, 0x1b
        /*003e*/ 	.short	0x00ff


	//----- nvinfo : EIATTR_MERCURY_ISA_VERSION
	.align		4
        /*0040*/ 	.byte	0x03, 0x5f
        /*0042*/ 	.short	0x0101


	//----- nvinfo : EIATTR_VRC_CTA_INIT_COUNT
	.align		4
        /*0044*/ 	.byte	0x02, 0x4a
	.zero		1
	.zero		1


	//----- nvinfo : EIATTR_EXIT_INSTR_OFFSETS
	.align		4
        /*0048*/ 	.byte	0x04, 0x1c
        /*004a*/ 	.short	(.L_221 - .L_220)


	//   ....[0]....
.L_220:
        /*004c*/ 	.word	0x000000c0


	//   ....[1]....
        /*0050*/ 	.word	0x00000290


	//----- nvinfo : EIATTR_CRS_STACK_SIZE
	.align		4
.L_221:
        /*0054*/ 	.byte	0x04, 0x1e
        /*0056*/ 	.short	(.L_223 - .L_222)
.L_222:
        /*0058*/ 	.word	0x00000000


	//----- nvinfo : EIATTR_CBANK_PARAM_SIZE
	.align		4
.L_223:
        /*005c*/ 	.byte	0x03, 0x19
        /*005e*/ 	.short	0x0010


	//----- nvinfo : EIATTR_PARAM_CBANK
	.align		4
        /*0060*/ 	.byte	0x04, 0x0a
        /*0062*/ 	.short	(.L_225 - .L_224)
	.align		4
.L_224:
        /*0064*/ 	.word	index@(.nv.constant0.labelPixelsRowed)
        /*0068*/ 	.short	0x0380
        /*006a*/ 	.short	0x0010


	//----- nvinfo : EIATTR_SW_WAR
	.align		4
.L_225:
        /*006c*/ 	.byte	0x04, 0x36
        /*006e*/ 	.short	(.L_227 - .L_226)
.L_226:
        /*0070*/ 	.word	0x00000008
.L_227:


//--------------------- .nv.info.labelPixelsCombinations --------------------------
	.section	.nv.info.labelPixelsCombinations,"",@"SHT_CUDA_INFO"
	.sectionflags	@""
	.align	4


	//----- nvinfo : EIATTR_CUDA_API_VERSION
	.align		4
        /*0000*/ 	.byte	0x04, 0x37
        /*0002*/ 	.short	(.L_229 - .L_228)
.L_228:
        /*0004*/ 	.word	0x00000082


	//----- nvinfo : EIATTR_KPARAM_INFO
	.align		4
.L_229:
        /*0008*/ 	.byte	0x04, 0x17
        /*000a*/ 	.short	(.L_231 - .L_230)
.L_230:
        /*000c*/ 	.word	0x00000000
        /*0010*/ 	.short	0x0002
        /*0012*/ 	.short	0x000c
        /*0014*/ 	.byte	0x00, 0xf0, 0x11, 0x00


	//----- nvinfo : EIATTR_KPARAM_INFO
	.align		4
.L_231:
        /*0018*/ 	.byte	0x04, 0x17
        /*001a*/ 	.short	(.L_233 - .L_232)
.L_232:
        /*001c*/ 	.word	0x00000000
        /*0020*/ 	.short	0x0001
        /*0022*/ 	.short	0x0008
        /*0024*/ 	.byte	0x00, 0xf0, 0x11, 0x00


	//----- nvinfo : EIATTR_KPARAM_INFO
	.align		4
.L_233:
        /*0028*/ 	.byte	0x04, 0x17
        /*002a*/ 	.short	(.L_235 - .L_234)
.L_234:
        /*002c*/ 	.word	0x00000000
        /*0030*/ 	.short	0x0000
        /*0032*/ 	.short	0x0000
        /*0034*/ 	.byte	0x00, 0xf5, 0x21, 0x00


	//----- nvinfo : EIATTR_SPARSE_MMA_MASK
	.align		4
.L_235:
        /*0038*/ 	.byte	0x03, 0x50
        /*003a*/ 	.short	0x0000


	//----- nvinfo : EIATTR_MAXREG_COUNT
	.align		4
        /*003c*/ 	.byte	0x03, 0x1b
        /*003e*/ 	.short	0x00ff


	//----- nvinfo : EIATTR_MERCURY_ISA_VERSION
	.align		4
        /*0040*/ 	.byte	0x03, 0x5f
        /*0042*/ 	.short	0x0101


	//----- nvinfo : EIATTR_VRC_CTA_INIT_COUNT
	.align		4
        /*0044*/ 	.byte	0x02, 0x4a
	.zero		1
	.zero		1


	//----- nvinfo : EIATTR_EXIT_INSTR_OFFSETS
	.align		4
        /*0048*/ 	.byte	0x04, 0x1c
        /*004a*/ 	.short	(.L_237 - .L_236)


	//   ....[0]....
.L_236:
        /*004c*/ 	.word	0x000000c0


	//   ....[1]....
        /*0050*/ 	.word	0x00000230


	//----- nvinfo : EIATTR_CBANK_PARAM_SIZE
	.align		4
.L_237:
        /*0054*/ 	.byte	0x03, 0x19
        /*0056*/ 	.short	0x0010


	//----- nvinfo : EIATTR_PARAM_CBANK
	.align		4
        /*0058*/ 	.byte	0x04, 0x0a
        /*005a*/ 	.short	(.L_239 - .L_238)
	.align		4
.L_238:
        /*005c*/ 	.word	index@(.nv.constant0.labelPixelsCombinations)
        /*0060*/ 	.short	0x0380
        /*0062*/ 	.short	0x0010


	//----- nvinfo : EIATTR_SW_WAR
	.align		4
.L_239:
        /*0064*/ 	.byte	0x04, 0x36
        /*0066*/ 	.short	(.L_241 - .L_240)
.L_240:
        /*0068*/ 	.word	0x00000008
.L_241:


//--------------------- .nv.info.labelPixels      --------------------------
	.section	.nv.info.labelPixels,"",@"SHT_CUDA_INFO"
	.sectionflags	@""
	.align	4


	//----- nvinfo : EIATTR_CUDA_API_VERSION
	.align		4
        /*0000*/ 	.byte	0x04, 0x37
        /*0002*/ 	.short	(.L_243 - .L_242)
.L_242:
        /*0004*/ 	.word	0x00000082


	//----- nvinfo : EIATTR_KPARAM_INFO
	.align		4
.L_243:
        /*0008*/ 	.byte	0x04, 0x17
        /*000a*/ 	.short	(.L_245 - .L_244)
.L_244:
        /*000c*/ 	.word	0x00000000
        /*0010*/ 	.short	0x0002
        /*0012*/ 	.short	0x000c
        /*0014*/ 	.byte	0x00, 0xf0, 0x11, 0x00


	//----- nvinfo : EIATTR_KPARAM_INFO
	.align		4
.L_245:
        /*0018*/ 	.byte	0x04, 0x17
        /*001a*/ 	.short	(.L_247 - .L_246)
.L_246:
        /*001c*/ 	.word	0x00000000
        /*0020*/ 	.short	0x0001
        /*0022*/ 	.short	0x0008
        /*0024*/ 	.byte	0x00, 0xf0, 0x11, 0x00


	//----- nvinfo : EIATTR_KPARAM_INFO
	.align		4
.L_247:
        /*0028*/ 	.byte	0x04, 0x17
        /*002a*/ 	.short	(.L_249 - .L_248)
.L_248:
        /*002c*/ 	.word	0x00000000
        /*0030*/ 	.short	0x0000
        /*0032*/ 	.short	0x0000
        /*0034*/ 	.byte	0x00, 0xf5, 0x21, 0x00


	//----- nvinfo : EIATTR_SPARSE_MMA_MASK
	.align		4
.L_249:
        /*0038*/ 	.byte	0x03, 0x50
        /*003a*/ 	.short	0x0000


	//----- nvinfo : EIATTR_MAXREG_COUNT
	.align		4
        /*003c*/ 	.byte	0x03, 0x1b
        /*003e*/ 	.short	0x00ff


	//----- nvinfo : EIATTR_MERCURY_ISA_VERSION
	.align		4
        /*0040*/ 	.byte	0x03, 0x5f
        /*0042*/ 	.short	0x0101


	//----- nvinfo : EIATTR_VRC_CTA_INIT_COUNT
	.align		4
        /*0044*/ 	.byte	0x02, 0x4a
	.zero		1
	.zero		1


	//----- nvinfo : EIATTR_EXIT_INSTR_OFFSETS
	.align		4
        /*0048*/ 	.byte	0x04, 0x1c
        /*004a*/ 	.short	(.L_251 - .L_250)


	//   ....[0]....
.L_250:
        /*004c*/ 	.word	0x000000c0


	//   ....[1]....
        /*0050*/ 	.word	0x000003b0


	//----- nvinfo : EIATTR_CRS_STACK_SIZE
	.align		4
.L_251:
        /*0054*/ 	.byte	0x04, 0x1e
        /*0056*/ 	.short	(.L_253 - .L_252)
.L_252:
        /*0058*/ 	.word	0x00000000


	//----- nvinfo : EIATTR_CBANK_PARAM_SIZE
	.align		4
.L_253:
        /*005c*/ 	.byte	0x03, 0x19
        /*005e*/ 	.short	0x0010


	//----- nvinfo : EIATTR_PARAM_CBANK
	.align		4
        /*0060*/ 	.byte	0x04, 0x0a
        /*0062*/ 	.short	(.L_255 - .L_254)
	.align		4
.L_254:
        /*0064*/ 	.word	index@(.nv.constant0.labelPixels)
        /*0068*/ 	.short	0x0380
        /*006a*/ 	.short	0x0010


	//----- nvinfo : EIATTR_SW_WAR
	.align		4
.L_255:
        /*006c*/ 	.byte	0x04, 0x36
        /*006e*/ 	.short	(.L_257 - .L_256)
.L_256:
        /*0070*/ 	.word	0x00000008
.L_257:


//--------------------- .nv.info.interleaveRGB    --------------------------
	.section	.nv.info.interleaveRGB,"",@"SHT_CUDA_INFO"
	.sectionflags	@""
	.align	4


	//----- nvinfo : EIATTR_CUDA_API_VERSION
	.align		4
        /*0000*/ 	.byte	0x04, 0x37
        /*0002*/ 	.short	(.L_259 - .L_258)
.L_258:
        /*0004*/ 	.word	0x00000082


	//----- nvinfo : EIATTR_KPARAM_INFO
	.align		4
.L_259:
        /*0008*/ 	.byte	0x04, 0x17
        /*000a*/ 	.short	(.L_261 - .L_260)
.L_260:
        /*000c*/ 	.word	0x00000000
        /*0010*/ 	.short	0x0005
        /*0012*/ 	.short	0x0020
        /*0014*/ 	.byte	0x00, 0xf5, 0x21, 0x00


	//----- nvinfo : EIATTR_KPARAM_INFO
	.align		4
.L_261:
        /*0018*/ 	.byte	0x04, 0x17
        /*001a*/ 	.short	(.L_263 - .L_262)
.L_262:
        /*001c*/ 	.word	0x00000000
        /*0020*/ 	.short	0x0004
        /*0022*/ 	.short	0x0018
        /*0024*/ 	.byte	0x00, 0xf5, 0x21, 0x00


	//----- nvinfo : EIATTR_KPARAM_INFO
	.align		4
.L_263:
        /*0028*/ 	.byte	0x04, 0x17
        /*002a*/ 	.short	(.L_265 - .L_264)
.L_264:
        /*002c*/ 	.word	0x00000000
        /*0030*/ 	.short	0x0003
        /*0032*/ 	.short	0x0010
        /*0034*/ 	.byte	0x00, 0xf5, 0x21, 0x00


	//----- nvinfo : EIATTR_KPARAM_INFO
	.align		4
.L_265:
        /*0038*/ 	.byte	0x04, 0x17
        /*003a*/ 	.short	(.L_267 - .L_266)
.L_266:
        /*003c*/ 	.word	0x00000000
        /*0040*/ 	.short	0x0002
        /*0042*/ 	.short	0x000c
        /*0044*/ 	.byte	0x00, 0xf0, 0x11, 0x00


	//----- nvinfo : EIATTR_KPARAM_INFO
	.align		4
.L_267:
        /*0048*/ 	.byte	0x04, 0x17
        /*004a*/ 	.short	(.L_269 - .L_268)
.L_268:
        /*004c*/ 	.word	0x00000000
        /*0050*/ 	.short	0x0001
        /*0052*/ 	.short	0x0008
        /*0054*/ 	.byte	0x00, 0xf0, 0x11, 0x00


	//----- nvinfo : EIATTR_KPARAM_INFO
	.align		4
.L_269:
        /*0058*/ 	.byte	0x04, 0x17
        /*005a*/ 	.short	(.L_271 - .L_270)
.L_270:
        /*005c*/ 	.word	0x00000000
        /*0060*/ 	.short	0x0000
        /*0062*/ 	.short	0x0000
        /*0064*/ 	.byte	0x00, 0xf0, 0x21, 0x00


	//----- nvinfo : EIATTR_SPARSE_MMA_MASK
	.align		4
.L_271:
        /*0068*/ 	.byte	0x03, 0x50
        /*006a*/ 	.short	0x0000


	//----- nvinfo : EIATTR_MAXREG_COUNT
	.align		4
        /*006c*/ 	.byte	0x03, 0x1b
        /*006e*/ 	.short	0x00ff


	//----- nvinfo : EIATTR_MERCURY_ISA_VERSION
	.align		4
        /*0070*/ 	.byte	0x03, 0x5f
        /*0072*/ 	.short	0x0101


	//----- nvinfo : EIATTR_VRC_CTA_INIT_COUNT
	.align		4
        /*0074*/ 	.byte	0x02, 0x4a
	.zero		1
	.zero		1


	//----- nvinfo : EIATTR_EXIT_INSTR_OFFSETS
	.align		4
        /*0078*/ 	.byte	0x04, 0x1c
        /*007a*/ 	.short	(.L_273 - .L_272)


	//   ....[0]....
.L_272:
        /*007c*/ 	.word	0x000000c0


	//   ....[1]....
        /*0080*/ 	.word	0x00000230


	//----- nvinfo : EIATTR_CBANK_PARAM_SIZE
	.align		4
.L_273:
        /*0084*/ 	.byte	0x03, 0x19
        /*0086*/ 	.short	0x0028


	//----- nvinfo : EIATTR_PARAM_CBANK
	.align		4
        /*0088*/ 	.byte	0x04, 0x0a
        /*008a*/ 	.short	(.L_275 - .L_274)
	.align		4
.L_274:
        /*008c*/ 	.word	index@(.nv.constant0.interleaveRGB)
        /*0090*/ 	.short	0x0380
        /*0092*/ 	.short	0x0028


	//----- nvinfo : EIATTR_SW_WAR
	.align		4
.L_275:
        /*0094*/ 	.byte	0x04, 0x36
        /*0096*/ 	.short	(.L_277 - .L_276)
.L_276:
        /*0098*/ 	.word	0x00000008
.L_277:


//--------------------- .nv.info.writeToSurface   --------------------------
	.section	.nv.info.writeToSurface,"",@"SHT_CUDA_INFO"
	.sectionflags	@""
	.align	4


	//----- nvinfo : EIATTR_CUDA_API_VERSION
	.align		4
        /*0000*/ 	.byte	0x04, 0x37
        /*0002*/ 	.short	(.L_279 - .L_278)
.L_278:
        /*0004*/ 	.word	0x00000082


	//----- nvinfo : EIATTR_KPARAM_INFO
	.align		4
.L_279:
        /*0008*/ 	.byte	0x04, 0x17
        /*000a*/ 	.short	(.L_281 - .L_280)
.L_280:
        /*000c*/ 	.word	0x00000000
        /*0010*/ 	.short	0x0005
        /*0012*/ 	.short	0x0012
        /*0014*/ 	.byte	0x00, 0xf0, 0x05, 0x00


	//----- nvinfo : EIATTR_KPARAM_INFO
	.align		4
.L_281:
        /*0018*/ 	.byte	0x04, 0x17
        /*001a*/ 	.short	(.L_283 - .L_282)
.L_282:
        /*001c*/ 	.word	0x00000000
        /*0020*/ 	.short	0x0004
        /*0022*/ 	.short	0x0011
        /*0024*/ 	.byte	0x00, 0xf0, 0x05, 0x00


	//----- nvinfo : EIATTR_KPARAM_INFO
	.align		4
.L_283:
        /*0028*/ 	.byte	0x04, 0x17
        /*002a*/ 	.short	(.L_285 - .L_284)
.L_284:
        /*002c*/ 	.word	0x00000000
        /*0030*/ 	.short	0x0003
        /*0032*/ 	.short	0x0010
        /*0034*/ 	.byte	0x00, 0xf0, 0x05, 0x00


	//----- nvinfo : EIATTR_KPARAM_INFO
	.align		4
.L_285:
        /*0038*/ 	.byte	0x04, 0x17
        /*003a*/ 	.short	(.L_287 - .L_286)
.L_286:
        /*003c*/ 	.word	0x00000000
        /*0040*/ 	.short	0x0002
        /*0042*/ 	.short	0x000c
        /*0044*/ 	.byte	0x00, 0xf0, 0x11, 0x00


	//----- nvinfo : EIATTR_KPARAM_INFO
	.align		4
.L_287:
        /*0048*/ 	.byte	0x04, 0x17
        /*004a*/ 	.short	(.L_289 - .L_288)
.L_288:
        /*004c*/ 	.word	0x00000000
        /*0050*/ 	.short	0x0001
        /*0052*/ 	.short	0x0008
        /*0054*/ 	.byte	0x00, 0xf0, 0x11, 0x00


	//----- nvinfo : EIATTR_KPARAM_INFO
	.align		4
.L_289:
        /*0058*/ 	.byte	0x04, 0x17
        /*005a*/ 	.short	(.L_291 - .L_290)
.L_290:
        /*005c*/ 	.word	0x00000000
        /*0060*/ 	.short	0x0000
        /*0062*/ 	.short	0x0000
        /*0064*/ 	.byte	0x00, 0xf0, 0x21, 0x00


	//----- nvinfo : EIATTR_SPARSE_MMA_MASK
	.align		4
.L_291:
        /*0068*/ 	.byte	0x03, 0x50
        /*006a*/ 	.short	0x0000


	//----- nvinfo : EIATTR_MAXREG_COUNT
	.align		4
        /*006c*/ 	.byte	0x03, 0x1b
        /*006e*/ 	.short	0x00ff


	//----- nvinfo : EIATTR_MERCURY_ISA_VERSION
	.align		4
        /*0070*/ 	.byte	0x03, 0x5f
        /*0072*/ 	.short	0x0101


	//----- nvinfo : EIATTR_VRC_CTA_INIT_COUNT
	.align		4
        /*0074*/ 	.byte	0x02, 0x4a
	.zero		1
	.zero		1


	//----- nvinfo : EIATTR_EXIT_INSTR_OFFSETS
	.align		4
        /*0078*/ 	.byte	0x04, 0x1c
        /*007a*/ 	.short	(.L_293 - .L_292)


	//   ....[0]....
.L_292:
        /*007c*/ 	.word	0x000000c0


	//   ....[1]....
        /*0080*/ 	.word	0x000001c0


	//----- nvinfo : EIATTR_CBANK_PARAM_SIZE
	.align		4
.L_293:
        /*0084*/ 	.byte	0x03, 0x19
        /*0086*/ 	.short	0x0013


	//----- nvinfo : EIATTR_PARAM_CBANK
	.align		4
        /*0088*/ 	.byte	0x04, 0x0a
        /*008a*/ 	.short	(.L_295 - .L_294)
	.align		4
.L_294:
        /*008c*/ 	.word	index@(.nv.constant0.writeToSurface)
        /*0090*/ 	.short	0x0380
        /*0092*/ 	.short	0x0013


	//----- nvinfo : EIATTR_SW_WAR
	.align		4
.L_295:
        /*0094*/ 	.byte	0x04, 0x36
        /*0096*/ 	.short	(.L_297 - .L_296)
.L_296:
        /*0098*/ 	.word	0x00000008
.L_297:


//--------------------- .nv.callgraph             --------------------------
	.section	.nv.callgraph,"",@"SHT_CUDA_CALLGRAPH"
	.align	4
	.sectionentsize	8
	.align		4
        /*0000*/ 	.word	0x00000000
	.align		4
        /*0004*/ 	.word	0xffffffff
	.align		4
        /*0008*/ 	.word	0x00000000
	.align		4
        /*000c*/ 	.word	0xfffffffe
	.align		4
        /*0010*/ 	.word	0x00000000
	.align		4
        /*0014*/ 	.word	0xfffffffd
	.align		4
        /*0018*/ 	.word	0x00000000
	.align		4
        /*001c*/ 	.word	0xfffffffc


//--------------------- .text.readPixelValue      --------------------------
	.section	.text.readPixelValue,"ax",@progbits
	.align	128
        .global         readPixelValue
        .type           readPixelValue,@function
        .size           readPixelValue,(.L_x_55 - readPixelValue)
        .other          readPixelValue,@"STO_CUDA_ENTRY STV_DEFAULT"
readPixelValue:
.text.readPixelValue:
[----:B------:R-:W-:Y:S08]  /*0000*/  LDC R1, c[0x0][0x37c] ;  /* 0x0000df00ff017b82 */ /* 0x000ff00000000800 */
[----:B------:R-:W0:Y:S08]  /*0010*/  LDC.64 R4, c[0x0][0x388] ;  /* 0x0000e200ff047b82 */ /* 0x000e300000000a00 */
[----:B------:R-:W0:Y:S02]  /*0020*/  LDC.64 R6, c[0x0][0x3a8] ;  /* 0x0000ea00ff067b82 */ /* 0x000e240000000a00 */
[----:B0-----:R-:W-:-:S04]  /*0030*/  ISETP.GE.AND P0, PT, R5, R7, PT ;  /* 0x000000070500720c */ /* 0x001fc80003f06270 */
[----:B------:R-:W-:-:S13]  /*0040*/  ISETP.GE.OR P0, PT, R4, R6, P0 ;  /* 0x000000060400720c */ /* 0x000fda0000706670 */
[----:B------:R-:W-:Y:S05]  /*0050*/  @P0 EXIT ;  /* 0x000000000000094d */ /* 0x000fea0003800000 */
[----:B------:R-:W0:Y:S01]  /*0060*/  LDC.64 R2, c[0x0][0x380] ;  /* 0x0000e000ff027b82 */ /* 0x000e220000000a00 */
[----:B------:R-:W1:Y:S01]  /*0070*/  LDCU.64 UR4, c[0x0][0x358] ;  /* 0x00006b00ff0477ac */ /* 0x000e620008000a00 */
[----:B------:R-:W-:-:S04]  /*0080*/  IMAD R5, R5, R6, R4 ;  /* 0x0000000605057224 */ /* 0x000fc800078e0204 */
[----:B0-----:R-:W-:-:S06]  /*0090*/  IMAD.WIDE R2, R5, 0x4, R2 ;  /* 0x0000000405027825 */ /* 0x001fcc00078e0202 */
[----:B-1----:R-:W2:Y:S01]  /*00a0*/  LDG.E R2, desc[UR4][R2.64] ;  /* 0x0000000402027981 */ /* 0x002ea2000c1e1900 */
[----:B------:R-:W0:Y:S08]  /*00b0*/  LDC.64 R4, c[0x0][0x390] ;  /* 0x0000e400ff047b82 */ /* 0x000e300000000a00 */
[----:B------:R-:W1:Y:S08]  /*00c0*/  LDC.64 R6, c[0x0][0x398] ;  /* 0x0000e600ff067b82 */ /* 0x000e700000000a00 */
[----:B------:R-:W3:Y:S01]  /*00d0*/  LDC.64 R8, c[0x0][0x3a0] ;  /* 0x0000e800ff087b82 */ /* 0x000ee20000000a00 */
[----:B--2---:R-:W-:-:S02]  /*00e0*/  PRMT R11, R2, 0x7770, RZ ;  /* 0x00007770020b7816 */ /* 0x004fc400000000ff */
[C---:B------:R-:W-:Y:S02]  /*00f0*/  PRMT R13, R2.reuse, 0x7771, RZ ;  /* 0x00007771020d7816 */ /* 0x040fe400000000ff */
[----:B------:R-:W-:Y:S01]  /*0100*/  PRMT R15, R2, 0x7772, RZ ;  /* 0x00007772020f7816 */ /* 0x000fe200000000ff */
[----:B0-----:R-:W-:Y:S04]  /*0110*/  STG.E.U8 desc[UR4][R4.64], R11 ;  /* 0x0000000b04007986 */ /* 0x001fe8000c101104 */
[----:B-1----:R-:W-:Y:S04]  /*0120*/  STG.E.U8 desc[UR4][R6.64], R13 ;  /* 0x0000000d06007986 */ /* 0x002fe8000c101104 */
[----:B---3--:R-:W-:Y:S01]  /*0130*/  STG.E.U8 desc[UR4][R8.64], R15 ;  /* 0x0000000f08007986 */ /* 0x008fe2000c101104 */
[----:B------:R-:W-:Y:S05]  /*0140*/  EXIT ;  /* 0x000000000000794d */ /* 0x000fea0003800000 */
.L_x_0:
[----:B------:R-:W-:-:S00]  /*0150*/  BRA `(.L_x_0) ;  /* 0xfffffffc00fc7947 */ /* 0x000fc0000383ffff */
[----:B------:R-:W-:-:S00]  /*0160*/  NOP ;  /* 0x0000000000007918 */ /* 0x000fc00000000000 */
        /* <DEDUP_REMOVED lines=9> */
.L_x_55:


//--------------------- .text.colorComponentAtPixelExact --------------------------
	.section	.text.colorComponentAtPixelExact,"ax",@progbits
	.align	128
        .global         colorComponentAtPixelExact
        .type           colorComponentAtPixelExact,@function
        .size           colorComponentAtPixelExact,(.L_x_56 - colorComponentAtPixelExact)
        .other          colorComponentAtPixelExact,@"STO_CUDA_ENTRY STV_DEFAULT"
colorComponentAtPixelExact:
.text.colorComponentAtPixelExact:
[----:B------:R-:W-:Y:S01]  /*0000*/  LDC R1, c[0x0][0x37c] ;  /* 0x0000df00ff017b82 */ /* 0x000fe20000000800 */
[----:B------:R-:W0:Y:S07]  /*0010*/  LDCU.U8 UR6, c[0x0][0x3a0] ;  /* 0x00007400ff0677ac */ /* 0x000e2e0008000000 */
[----:B------:R-:W1:Y:S01]  /*0020*/  LDC.U8 R0, c[0x0][0x3a2] ;  /* 0x0000e880ff007b82 */ /* 0x000e620000000000 */
[----:B------:R-:W0:Y:S02]  /*0030*/  LDCU.U8 UR7, c[0x0][0x3a1] ;  /* 0x00007420ff0777ac */ /* 0x000e240008000000 */
[----:B0-----:R-:W-:Y:S01]  /*0040*/  ULOP3.LUT UR4, UR7, UR6, URZ, 0xfc, !UPT ;  /* 0x0000000607047292 */ /* 0x001fe2000f8efcff */
[----:B-1----:R-:W-:-:S03]  /*0050*/  PRMT R4, R0, 0x9910, RZ ;  /* 0x0000991000047816 */ /* 0x002fc600000000ff */
[----:B------:R-:W-:Y:S01]  /*0060*/  UPRMT UR4, UR4, 0x9910, URZ ;  /* 0x0000991004047896 */ /* 0x000fe200080000ff */
[----:B------:R-:W-:-:S05]  /*0070*/  ISETP.NE.AND P0, PT, R4, 0xff, PT ;  /* 0x000000ff0400780c */ /* 0x000fca0003f05270 */
[----:B------:R-:W-:-:S13]  /*0080*/  ISETP.EQ.AND P1, PT, RZ, UR4, PT ;  /* 0x00000004ff007c0c */ /* 0x000fda000bf22270 */
[----:B------:R-:W-:Y:S05]  /*0090*/  @!P0 EXIT P1 ;  /* 0x000000000000894d */ /* 0x000fea0000800000 */
[----:B------:R-:W0:Y:S01]  /*00a0*/  S2R R5, SR_TID.Y ;  /* 0x0000000000057919 */ /* 0x000e220000002200 */
[----:B------:R-:W1:Y:S01]  /*00b0*/  LDC R0, c[0x0][0x360] ;  /* 0x0000d800ff007b82 */ /* 0x000e620000000800 */
[----:B------:R-:W2:Y:S01]  /*00c0*/  LDCU.64 UR8, c[0x0][0x398] ;  /* 0x00007300ff0877ac */ /* 0x000ea20008000a00 */
[----:B------:R-:W1:Y:S06]  /*00d0*/  S2R R3, SR_TID.X ;  /* 0x0000000000037919 */ /* 0x000e6c0000002100 */
[----:B------:R-:W0:Y:S08]  /*00e0*/  S2UR UR5, SR_CTAID.Y ;  /* 0x00000000000579c3 */ /* 0x000e300000002600 */
[----:B------:R-:W0:Y:S08]  /*00f0*/  LDC R2, c[0x0][0x364] ;  /* 0x0000d900ff027b82 */ /* 0x000e300000000800 */
[----:B------:R-:W1:Y:S01]  /*0100*/  S2UR UR4, SR_CTAID.X ;  /* 0x00000000000479c3 */ /* 0x000e620000002500 */
[----:B0-----:R-:W-:-:S05]  /*0110*/  IMAD R2, R2, UR5, R5 ;  /* 0x0000000502027c24 */ /* 0x001fca000f8e0205 */
[----:B--2---:R-:W-:Y:S01]  /*0120*/  ISETP.GE.AND P0, PT, R2, UR9, PT ;  /* 0x0000000902007c0c */ /* 0x004fe2000bf06270 */
[----:B-1----:R-:W-:-:S05]  /*0130*/  IMAD R0, R0, UR4, R3 ;  /* 0x0000000400007c24 */ /* 0x002fca000f8e0203 */
[----:B------:R-:W-:-:S13]  /*0140*/  ISETP.GE.OR P0, PT, R0, UR8, P0 ;  /* 0x0000000800007c0c */ /* 0x000fda0008706670 */
[----:B------:R-:W-:Y:S05]  /*0150*/  @P0 EXIT ;  /* 0x000000000000094d */ /* 0x000fea0003800000 */
[----:B------:R-:W0:Y:S01]  /*0160*/  LDCU UR4, c[0x0][0x388] ;  /* 0x00007100ff0477ac */ /* 0x000e220008000800 */
[----:B------:R-:W-:Y:S01]  /*0170*/  LOP3.LUT R3, RZ, R2, RZ, 0x33, !PT ;  /* 0x00000002ff037212 */ /* 0x000fe200078e33ff */
[----:B------:R-:W-:-:S04]  /*0180*/  IMAD.SHL.U32 R2, R0, 0x4, RZ ;  /* 0x0000000400027824 */ /* 0x000fc800078e00ff */
[----:B------:R-:W-:-:S04]  /*0190*/  VIADD R3, R3, UR9 ;  /* 0x0000000903037c36 */ /* 0x000fc80008000000 */
[----:B0-----:R0:W5:Y:S01]  /*01a0*/  SULD.D.BA.2D.STRONG.SM.TRAP R0, [R2], UR4 ;  /* 0x70ff040002007f99 */ /* 0x00116200081ea900 */
[----:B------:R-:W-:Y:S02]  /*01b0*/  UPRMT UR5, UR6, 0x9910, URZ ;  /* 0x0000991006057896 */ /* 0x000fe400080000ff */
[----:B0-----:R-:W-:Y:S01]  /*01c0*/  UPRMT UR4, UR7, 0x9910, URZ ;  /* 0x0000991007047896 */ /* 0x001fe200080000ff */
[C---:B-----5:R-:W-:Y:S02]  /*01d0*/  PRMT R5, R0.reuse, 0x7771, RZ ;  /* 0x0000777100057816 */ /* 0x060fe400000000ff */
[----:B------:R-:W-:-:S03]  /*01e0*/  PRMT R6, R0, 0x7772, RZ ;  /* 0x0000777200067816 */ /* 0x000fc600000000ff */
[----:B------:R-:W-:Y:S01]  /*01f0*/  ISETP.NE.AND P0, PT, R5, UR4, PT ;  /* 0x0000000405007c0c */ /* 0x000fe2000bf05270 */
[----:B------:R-:W-:Y:S01]  /*0200*/  UMOV UR4, UR5 ;  /* 0x0000000500047c82 */ /* 0x000fe20008000000 */
[----:B------:R-:W-:Y:S01]  /*0210*/  LOP3.LUT R0, R0, 0xff, RZ, 0xc0, !PT ;  /* 0x000000ff00007812 */ /* 0x000fe200078ec0ff */
[----:B------:R-:W-:-:S03]  /*0220*/  IMAD.MOV.U32 R5, RZ, RZ, R6 ;  /* 0x000000ffff057224 */ /* 0x000fc600078e0006 */
[----:B------:R-:W-:-:S04]  /*0230*/  ISETP.NE.OR P0, PT, R0, UR4, P0 ;  /* 0x0000000400007c0c */ /* 0x000fc80008705670 */
[----:B------:R-:W-:-:S13]  /*0240*/  ISETP.NE.OR P0, PT, R4, R5, P0 ;  /* 0x000000050400720c */ /* 0x000fda0000705670 */
[----:B------:R-:W-:Y:S05]  /*0250*/  @P0 EXIT ;  /* 0x000000000000094d */ /* 0x000fea0003800000 */
[----:B------:R-:W0:Y:S01]  /*0260*/  LDCU UR4, c[0x0][0x388] ;  /* 0x00007100ff0477ac */ /* 0x000e220008000800 */
[----:B------:R-:W-:-:S04]  /*0270*/  IMAD.MOV.U32 R0, RZ, RZ, -0x10000 ;  /* 0xffff0000ff007424 */ /* 0x000fc800078e00ff */
[----:B0-----:R0:W-:Y:S02]  /*0280*/  SUST.D.BA.2D.STRONG.SM.TRAP [R2], R0, UR4 ;  /* 0x70ff040002007f9d */ /* 0x0011e4000810a900 */
[----:B0-----:R-:W-:Y:S05]  /*0290*/  EXIT ;  /* 0x000000000000794d */ /* 0x001fea0003800000 */
.L_x_1:
        /* <DEDUP_REMOVED lines=14> */
.L_x_56:


//--------------------- .text.colorComponentAtPixel --------------------------
	.section	.text.colorComponentAtPixel,"ax",@progbits
	.align	128
        .global         colorComponentAtPixel
        .type           colorComponentAtPixel,@function
        .size           colorComponentAtPixel,(.L_x_57 - colorComponentAtPixel)
        .other          colorComponentAtPixel,@"STO_CUDA_ENTRY STV_DEFAULT"
colorComponentAtPixel:
.text.colorComponentAtPixel:
[----:B------:R-:W-:Y:S01]  /*0000*/  LDC R1, c[0x0][0x37c] ;  /* 0x0000df00ff017b82 */ /* 0x000fe20000000800 */
[----:B------:R-:W0:Y:S02]  /*0010*/  S2R R3, SR_TID.X ;  /* 0x0000000000037919 */ /* 0x000e240000002100 */
[----:B0-----:R-:W-:-:S13]  /*0020*/  ISETP.NE.AND P1, PT, R3, RZ, PT ;  /* 0x000000ff0300720c */ /* 0x001fda0003f25270 */
[----:B------:R-:W0:Y:S01]  /*0030*/  @!P1 LDC.64 R4, c[0x0][0x390] ;  /* 0x0000e400ff049b82 */ /* 0x000e220000000a00 */
[----:B------:R-:W-:Y:S01]  /*0040*/  VOTEU.ALL UP0, P1 ;  /* 0x0000000000ff7886 */ /* 0x000fe20000800000 */
[----:B------:R-:W-:-:S04]  /*0050*/  @!P1 IMAD.MOV.U32 R6, RZ, RZ, -0x3e000000 ;  /* 0xc2000000ff069424 */ /* 0x000fc800078e00ff */
[----:B------:R-:W1:Y:S02]  /*0060*/  @!UP0 LDCU UR4, c[0x0][0x380] ;  /* 0x00007000ff0487ac */ /* 0x000e640008000800 */
[----:B------:R-:W2:Y:S01]  /*0070*/  @!P1 LDC R7, c[0x0][0x39c] ;  /* 0x0000e700ff079b82 */ /* 0x000ea20000000800 */
[----:B------:R-:W-:Y:S01]  /*0080*/  @!UP0 UMOV UR5, URZ ;  /* 0x000000ff00058c82 */ /* 0x000fe20008000000 */
[----:B0-----:R-:W-:Y:S02]  /*0090*/  @!P1 LOP3.LUT R0, RZ, R5, RZ, 0x33, !PT ;  /* 0x00000005ff009212 */ /* 0x001fe400078e33ff */
[----:B------:R-:W-:-:S03]  /*00a0*/  @!P1 I2FP.F32.S32 R4, R4 ;  /* 0x0000000400049245 */ /* 0x000fc60000201400 */
[----:B--2---:R-:W-:-:S05]  /*00b0*/  @!P1 IMAD.IADD R0, R0, 0x1, R7 ;  /* 0x0000000100009824 */ /* 0x004fca00078e0207 */
[----:B------:R-:W-:-:S06]  /*00c0*/  @!P1 I2FP.F32.S32 R5, R0 ;  /* 0x0000000000059245 */ /* 0x000fcc0000201400 */
[----:B-1----:R0:W5:Y:S01]  /*00d0*/  @!P1 TEX.LL R6, R4, R4, R6, UR4, 2D ;  /* 0x28ff040604049f60 */ /* 0x00216200089e0f06 */
[----:B------:R-:W1:Y:S01]  /*00e0*/  @!P1 S2R R8, SR_CgaCtaId ;  /* 0x0000000000089919 */ /* 0x000e620000008800 */
[----:B------:R-:W2:Y:S01]  /*00f0*/  LDC R2, c[0x0][0x360] ;  /* 0x0000d800ff027b82 */ /* 0x000ea20000000800 */
[----:B------:R-:W3:Y:S01]  /*0100*/  LDCU.64 UR6, c[0x0][0x398] ;  /* 0x00007300ff0677ac */ /* 0x000ee20008000a00 */
[----:B------:R-:W4:Y:S06]  /*0110*/  S2R R9, SR_TID.Y ;  /* 0x0000000000097919 */ /* 0x000f2c0000002200 */
[----:B------:R-:W4:Y:S08]  /*0120*/  LDC R0, c[0x0][0x364] ;  /* 0x0000d900ff007b82 */ /* 0x000f300000000800 */
[----:B0-----:R-:W2:Y:S08]  /*0130*/  S2UR UR4, SR_CTAID.X ;  /* 0x00000000000479c3 */ /* 0x001eb00000002500 */
[----:B------:R-:W4:Y:S01]  /*0140*/  S2UR UR5, SR_CTAID.Y ;  /* 0x00000000000579c3 */ /* 0x000f220000002600 */
[----:B--2---:R-:W-:Y:S01]  /*0150*/  IMAD R2, R2, UR4, R3 ;  /* 0x0000000402027c24 */ /* 0x004fe2000f8e0203 */
[----:B------:R-:W-:-:S04]  /*0160*/  @!P1 MOV R3, 0x400 ;  /* 0x0000040000039802 */ /* 0x000fc80000000f00 */
[----:B-1----:R-:W-:Y:S01]  /*0170*/  @!P1 LEA R8, R8, R3, 0x18 ;  /* 0x0000000308089211 */ /* 0x002fe200078ec0ff */
[----:B----4-:R-:W-:-:S05]  /*0180*/  IMAD R0, R0, UR5, R9 ;  /* 0x0000000500007c24 */ /* 0x010fca000f8e0209 */
[----:B---3--:R-:W-:Y:S02]  /*0190*/  ISETP.GE.AND P0, PT, R0, UR7, PT ;  /* 0x0000000700007c0c */ /* 0x008fe4000bf06270 */
[----:B------:R-:W-:Y:S02]  /*01a0*/  LOP3.LUT R3, RZ, R0, RZ, 0x33, !PT ;  /* 0x00000000ff037212 */ /* 0x000fe400078e33ff */
[----:B------:R-:W-:-:S03]  /*01b0*/  ISETP.GE.OR P0, PT, R2, UR6, P0 ;  /* 0x0000000602007c0c */ /* 0x000fc60008706670 */
[----:B------:R-:W-:Y:S01]  /*01c0*/  VIADD R3, R3, UR7 ;  /* 0x0000000703037c36 */ /* 0x000fe20008000000 */
[----:B-----5:R0:W-:Y:S01]  /*01d0*/  @!P1 STS.128 [R8], R4 ;  /* 0x0000000408009388 */ /* 0x0201e20000000c00 */
[----:B------:R-:W-:Y:S08]  /*01e0*/  BAR.SYNC.DEFER_BLOCKING 0x0 ;  /* 0x0000000000007b1d */ /* 0x000ff00000010000 */
[----:B------:R-:W-:Y:S05]  /*01f0*/  @P0 EXIT ;  /* 0x000000000000094d */ /* 0x000fea0003800000 */
[----:B------:R-:W1:Y:S01]  /*0200*/  LDCU UR4, c[0x0][0x380] ;  /* 0x00007000ff0477ac */ /* 0x000e620008000800 */
[----:B------:R-:W-:Y:S01]  /*0210*/  IMAD.MOV.U32 R11, RZ, RZ, -0x3e000000 ;  /* 0xc2000000ff0b7424 */ /* 0x000fe200078e00ff */
[----:B0-----:R-:W-:Y:S02]  /*0220*/  I2FP.F32.S32 R8, R2 ;  /* 0x0000000200087245 */ /* 0x001fe40000201400 */
[----:B------:R-:W-:Y:S01]  /*0230*/  I2FP.F32.S32 R9, R3 ;  /* 0x0000000300097245 */ /* 0x000fe20000201400 */
[----:B------:R-:W-:-:S05]  /*0240*/  UMOV UR5, URZ ;  /* 0x000000ff00057c82 */ /* 0x000fca0008000000 */
[----:B-1----:R0:W5:Y:S01]  /*0250*/  TEX.LL R11, R8, R8, R11, UR4, 2D, 0x7 ;  /* 0x28ff040b08087f60 */ /* 0x00216200089e070b */
[----:B------:R-:W-:Y:S01]  /*0260*/  BSSY.RECONVERGENT B0, `(.L_x_2) ;  /* 0x0000013000007945 */ /* 0x000fe20003800200 */
[----:B0-----:R-:W0:Y:S01]  /*0270*/  S2UR UR5, SR_CgaCtaId ;  /* 0x00000000000579c3 */ /* 0x001e220000008800 */
[----:B------:R-:W-:Y:S02]  /*0280*/  UMOV UR4, 0x400 ;  /* 0x0000040000047882 */ /* 0x000fe40000000000 */
[----:B0-----:R-:W-:-:S09]  /*0290*/  ULEA UR4, UR5, UR4, 0x18 ;  /* 0x0000000405047291 */ /* 0x001fd2000f8ec0ff */
[----:B------:R-:W0:Y:S02]  /*02a0*/  LDS.128 R4, [UR4] ;  /* 0x00000004ff047984 */ /* 0x000e240008000c00 */
[----:B0----5:R-:W-:-:S05]  /*02b0*/  FADD R4, -R8, R4 ;  /* 0x0000000408047221 */ /* 0x021fca0000000100 */
[----:B------:R-:W-:-:S13]  /*02c0*/  FSETP.GEU.AND P0, PT, |R4|, 0.018999999389052391052, PT ;  /* 0x3c9ba5e30400780b */ /* 0x000fda0003f0e200 */
[----:B------:R-:W-:Y:S05]  /*02d0*/  @P0 BRA `(.L_x_3) ;  /* 0x00000000002c0947 */ /* 0x000fea0003800000 */
[----:B------:R-:W-:-:S05]  /*02e0*/  FADD R5, -R9, R5 ;  /* 0x0000000509057221 */ /* 0x000fca0000000100 */
[----:B------:R-:W-:-:S13]  /*02f0*/  FSETP.GEU.AND P0, PT, |R5|, 0.018999999389052391052, PT ;  /* 0x3c9ba5e30500780b */ /* 0x000fda0003f0e200 */
[----:B------:R-:W-:Y:S05]  /*0300*/  @P0 BRA `(.L_x_3) ;  /* 0x0000000000200947 */ /* 0x000fea0003800000 */
[----:B------:R-:W-:-:S05]  /*0310*/  FADD R6, -R11, R6 ;  /* 0x000000060b067221 */ /* 0x000fca0000000100 */
[----:B------:R-:W-:-:S13]  /*0320*/  FSETP.GEU.AND P0, PT, |R6|, 0.018999999389052391052, PT ;  /* 0x3c9ba5e30600780b */ /* 0x000fda0003f0e200 */
[----:B------:R-:W-:Y:S01]  /*0330*/  VOTEU.ALL UP0, P0 ;  /* 0x0000000000ff7886 */ /* 0x000fe20000000000 */
[----:B------:R-:W-:Y:S02]  /*0340*/  @!P0 IMAD.MOV.U32 R0, RZ, RZ, -0x10000 ;  /* 0xffff0000ff008424 */ /* 0x000fe400078e00ff */
[----:B------:R-:W-:Y:S02]  /*0350*/  @!P0 IMAD.SHL.U32 R2, R2, 0x4, RZ ;  /* 0x0000000402028824 */ /* 0x000fe400078e00ff */
[----:B------:R-:W0:Y:S02]  /*0360*/  @!UP0 LDCU UR4, c[0x0][0x388] ;  /* 0x00007100ff0487ac */ /* 0x000e240008000800 */
[----:B0-----:R0:W-:Y:S01]  /*0370*/  @!P0 SUST.D.BA.2D.STRONG.SM.TRAP [R2], R0, UR4 ;  /* 0x70ff040002008f9d */ /* 0x0011e2000810a900 */
[----:B------:R-:W-:Y:S02]  /*0380*/  NOP ;  /* 0x0000000000007918 */ /* 0x000fe40000000000 */
.L_x_3:
[----:B0-----:R-:W-:Y:S05]  /*0390*/  BSYNC.RECONVERGENT B0 ;  /* 0x0000000000007941 */ /* 0x001fea0003800200 */
.L_x_2:
[----:B------:R-:W-:Y:S06]  /*03a0*/  BAR.SYNC.DEFER_BLOCKING 0x0 ;  /* 0x0000000000007b1d */ /* 0x000fec0000010000 */
[----:B------:R-:W-:Y:S05]  /*03b0*/  EXIT ;  /* 0x000000000000794d */ /* 0x000fea0003800000 */
.L_x_4:
        /* <DEDUP_REMOVED lines=12> */
.L_x_57:


//--------------------- .text.copyToSurface       --------------------------
	.section	.text.copyToSurface,"ax",@progbits
	.align	128
        .global         copyToSurface
        .type           copyToSurface,@function
        .size           copyToSurface,(.L_x_58 - copyToSurface)
        .other          copyToSurface,@"STO_CUDA_ENTRY STV_DEFAULT"
copyToSurface:
.text.copyToSurface:
[----:B------:R-:W-:Y:S01]  /*0000*/  LDC R1, c[0x0][0x37c] ;  /* 0x0000df00ff017b82 */ /* 0x000fe20000000800 */
[----:B------:R-:W0:Y:S07]  /*0010*/  S2R R2, SR_TID.Y ;  /* 0x0000000000027919 */ /* 0x000e2e0000002200 */
        /* <DEDUP_REMOVED lines=11> */
[----:B------:R-:W0:Y:S01]  /*00d0*/  LDC.64 R2, c[0x0][0x380] ;  /* 0x0000e000ff027b82 */ /* 0x000e220000000a00 */
[----:B------:R-:W1:Y:S01]  /*00e0*/  LDCU.64 UR4, c[0x0][0x358] ;  /* 0x00006b00ff0477ac */ /* 0x000e620008000a00 */
[----:B------:R-:W-:-:S04]  /*00f0*/  IMAD R7, R5, UR6, R0 ;  /* 0x0000000605077c24 */ /* 0x000fc8000f8e0200 */
[----:B0-----:R-:W-:-:S06]  /*0100*/  IMAD.WIDE R2, R7, 0x4, R2 ;  /* 0x0000000407027825 */ /* 0x001fcc00078e0202 */
[----:B-1----:R-:W2:Y:S01]  /*0110*/  LDG.E R2, desc[UR4][R2.64] ;  /* 0x0000000402027981 */ /* 0x002ea2000c1e1900 */
[----:B------:R-:W2:Y:S01]  /*0120*/  LDCU UR4, c[0x0][0x388] ;  /* 0x00007100ff0477ac */ /* 0x000ea20008000800 */
[----:B------:R-:W-:Y:S02]  /*0130*/  LOP3.LUT R5, RZ, R5, RZ, 0x33, !PT ;  /* 0x00000005ff057212 */ /* 0x000fe400078e33ff */
[----:B------:R-:W-:Y:S02]  /*0140*/  SHF.L.U32 R4, R0, 0x2, RZ ;  /* 0x0000000200047819 */ /* 0x000fe400000006ff */
[----:B------:R-:W-:-:S04]  /*0150*/  IADD3 R5, PT, PT, R5, UR7, RZ ;  /* 0x0000000705057c10 */ /* 0x000fc8000fffe0ff */
[----:B--2---:R0:W-:Y:S02]  /*0160*/  SUST.D.BA.2D.STRONG.SM.TRAP [R4], R2, UR4 ;  /* 0x70ff040204007f9d */ /* 0x0041e4000810a900 */
[----:B0-----:R-:W-:Y:S05]  /*0170*/  EXIT ;  /* 0x000000000000794d */ /* 0x001fea0003800000 */
.L_x_5:
        /* <DEDUP_REMOVED lines=16> */
.L_x_58:


//--------------------- .text.labelComponentsRowed --------------------------
	.section	.text.labelComponentsRowed,"ax",@progbits
	.align	128
        .global         labelComponentsRowed
        .type           labelComponentsRowed,@function
        .size           labelComponentsRowed,(.L_x_59 - labelComponentsRowed)
        .other          labelComponentsRowed,@"STO_CUDA_ENTRY STV_DEFAULT"
labelComponentsRowed:
.text.labelComponentsRowed:
[----:B------:R-:W-:Y:S01]  /*0000*/  LDC R1, c[0x0][0x37c] ;  /* 0x0000df00ff017b82 */ /* 0x000fe20000000800 */
[----:B------:R-:W0:Y:S07]  /*0010*/  S2R R5, SR_TID.Y ;  /* 0x0000000000057919 */ /* 0x000e2e0000002200 */
[----:B------:R-:W1:Y:S01]  /*0020*/  LDC R3, c[0x0][0x360] ;  /* 0x0000d800ff037b82 */ /* 0x000e620000000800 */
[----:B------:R-:W1:Y:S07]  /*0030*/  S2R R0, SR_TID.X ;  /* 0x0000000000007919 */ /* 0x000e6e0000002100 */
[----:B------:R-:W0:Y:S08]  /*0040*/  S2UR UR5, SR_CTAID.Y ;  /* 0x00000000000579c3 */ /* 0x000e300000002600 */
[----:B------:R-:W0:Y:S08]  /*0050*/  LDC R20, c[0x0][0x364] ;  /* 0x0000d900ff147b82 */ /* 0x000e300000000800 */
[----:B------:R-:W1:Y:S08]  /*0060*/  S2UR UR4, SR_CTAID.X ;  /* 0x00000000000479c3 */ /* 0x000e700000002500 */
[----:B------:R-:W2:Y:S01]  /*0070*/  LDC.64 R12, c[0x0][0x390] ;  /* 0x0000e400ff0c7b82 */ /* 0x000ea20000000a00 */
[----:B0-----:R-:W-:-:S02]  /*0080*/  IMAD R20, R20, UR5, R5 ;  /* 0x0000000514147c24 */ /* 0x001fc4000f8e0205 */
[----:B-1----:R-:W-:-:S03]  /*0090*/  IMAD R3, R3, UR4, R0 ;  /* 0x0000000403037c24 */ /* 0x002fc6000f8e0200 */
[----:B--2---:R-:W-:-:S04]  /*00a0*/  ISETP.GE.AND P0, PT, R20, R13, PT ;  /* 0x0000000d1400720c */ /* 0x004fc80003f06270 */
[----:B------:R-:W-:-:S13]  /*00b0*/  ISETP.GE.OR P0, PT, R3, R12, P0 ;  /* 0x0000000c0300720c */ /* 0x000fda0000706670 */
[----:B------:R-:W-:Y:S05]  /*00c0*/  @P0 EXIT ;  /* 0x000000000000094d */ /* 0x000fea0003800000 */
[----:B------:R-:W0:Y:S01]  /*00d0*/  LDC.64 R8, c[0x0][0x380] ;  /* 0x0000e000ff087b82 */ /* 0x000e220000000a00 */
[----:B------:R-:W1:Y:S01]  /*00e0*/  LDCU.128 UR8, c[0x0][0x3a0] ;  /* 0x00007400ff0877ac */ /* 0x000e620008000c00 */
[----:B------:R-:W-:Y:S01]  /*00f0*/  IMAD R21, R20, R12, R3 ;  /* 0x0000000c14157224 */ /* 0x000fe200078e0203 */
[----:B------:R-:W2:Y:S04]  /*0100*/  LDCU.64 UR6, c[0x0][0x398] ;  /* 0x00007300ff0677ac */ /* 0x000ea80008000a00 */
[----:B------:R-:W-:Y:S01]  /*0110*/  SHF.R.S32.HI R0, RZ, 0x1f, R21 ;  /* 0x0000001fff007819 */ /* 0x000fe20000011415 */
[----:B------:R-:W3:Y:S01]  /*0120*/  LDCU.64 UR4, c[0x0][0x358] ;  /* 0x00006b00ff0477ac */ /* 0x000ee20008000a00 */
[C---:B-1----:R-:W-:Y:S02]  /*0130*/  IADD3 R10, P1, PT, R21.reuse, UR8, RZ ;  /* 0x00000008150a7c10 */ /* 0x042fe4000ff3e0ff */
[----:B------:R-:W-:-:S02]  /*0140*/  IADD3 R6, P2, PT, R21, UR10, RZ ;  /* 0x0000000a15067c10 */ /* 0x000fc4000ff5e0ff */
[C---:B--2---:R-:W-:Y:S01]  /*0150*/  IADD3 R14, P0, PT, R21.reuse, UR6, RZ ;  /* 0x00000006150e7c10 */ /* 0x044fe2000ff1e0ff */
[----:B0-----:R-:W-:Y:S01]  /*0160*/  IMAD.WIDE R8, R21, 0x4, R8 ;  /* 0x0000000415087825 */ /* 0x001fe200078e0208 */
[C---:B------:R-:W-:Y:S02]  /*0170*/  IADD3.X R11, PT, PT, R0.reuse, UR9, RZ, P1, !PT ;  /* 0x00000009000b7c10 */ /* 0x040fe40008ffe4ff */
[C---:B------:R-:W-:Y:S02]  /*0180*/  IADD3.X R15, PT, PT, R0.reuse, UR7, RZ, P0, !PT ;  /* 0x00000007000f7c10 */ /* 0x040fe400087fe4ff */
[----:B------:R-:W-:Y:S01]  /*0190*/  IADD3.X R7, PT, PT, R0, UR11, RZ, P2, !PT ;  /* 0x0000000b00077c10 */ /* 0x000fe200097fe4ff */
[----:B---3--:R-:W2:Y:S04]  /*01a0*/  LDG.E R19, desc[UR4][R8.64] ;  /* 0x0000000408137981 */ /* 0x008ea8000c1e1900 */
[----:B------:R0:W5:Y:S04]  /*01b0*/  LDG.E.U8 R0, desc[UR4][R14.64] ;  /* 0x000000040e007981 */ /* 0x000168000c1e1100 */
[----:B------:R0:W5:Y:S04]  /*01c0*/  LDG.E.U8 R2, desc[UR4][R10.64] ;  /* 0x000000040a027981 */ /* 0x000168000c1e1100 */
[----:B------:R0:W5:Y:S01]  /*01d0*/  LDG.E.U8 R4, desc[UR4][R6.64] ;  /* 0x0000000406047981 */ /* 0x000162000c1e1100 */
[----:B------:R-:W-:Y:S01]  /*01e0*/  VIADD R3, R3, 0x1 ;  /* 0x0000000103037836 */ /* 0x000fe20000000000 */
[----:B------:R-:W-:Y:S04]  /*01f0*/  BSSY.RECONVERGENT B0, `(.L_x_6) ;  /* 0x000002b000007945 */ /* 0x000fe80003800200 */
[----:B------:R-:W-:-:S02]  /*0200*/  ISETP.GE.AND P0, PT, R3, R12, PT ;  /* 0x0000000c0300720c */ /* 0x000fc40003f06270 */
[C---:B--2---:R-:W-:Y:S02]  /*0210*/  PRMT R5, R19.reuse, 0x7770, RZ ;  /* 0x0000777013057816 */ /* 0x044fe400000000ff */
[C---:B------:R-:W-:Y:S02]  /*0220*/  PRMT R18, R19.reuse, 0x7771, RZ ;  /* 0x0000777113127816 */ /* 0x040fe400000000ff */
[----:B------:R-:W-:-:S07]  /*0230*/  PRMT R3, R19, 0x7772, RZ ;  /* 0x0000777213037816 */ /* 0x000fce00000000ff */
[----:B0-----:R-:W-:Y:S05]  /*0240*/  @P0 BRA `(.L_x_7) ;  /* 0x0000000000940947 */ /* 0x001fea0003800000 */
[----:B------:R-:W2:Y:S02]  /*0250*/  LDG.E.U8 R16, desc[UR4][R14.64+0x1] ;  /* 0x000001040e107981 */ /* 0x000ea4000c1e1100 */
[CC--:B--2--5:R-:W-:Y:S02]  /*0260*/  VIMNMX.U16x2 R17, PT, PT, R16.reuse, R0.reuse, PT ;  /* 0x0000000010117248 */ /* 0x0e4fe40003fe0200 */
[----:B------:R-:W-:-:S03]  /*0270*/  VIMNMX.U16x2 R16, PT, PT, R16, R0, !PT ;  /* 0x0000000010107248 */ /* 0x000fc60007fe0200 */
[----:B------:R-:W-:-:S05]  /*0280*/  IMAD.MOV R17, RZ, RZ, -R17 ;  /* 0x000000ffff117224 */ /* 0x000fca00078e0a11 */
[----:B------:R-:W-:-:S05]  /*0290*/  PRMT R17, R17, 0x7710, RZ ;  /* 0x0000771011117816 */ /* 0x000fca00000000ff */
[----:B------:R-:W-:-:S05]  /*02a0*/  IMAD.IADD R16, R16, 0x1, R17 ;  /* 0x0000000110107824 */ /* 0x000fca00078e0211 */
[----:B------:R-:W-:-:S04]  /*02b0*/  LOP3.LUT R16, R16, 0xffff, RZ, 0xc0, !PT ;  /* 0x0000ffff10107812 */ /* 0x000fc800078ec0ff */
[----:B------:R-:W-:-:S13]  /*02c0*/  ISETP.GT.U32.AND P0, PT, R16, 0x1d, PT ;  /* 0x0000001d1000780c */ /* 0x000fda0003f04070 */
[----:B------:R-:W-:Y:S05]  /*02d0*/  @P0 BRA `(.L_x_7) ;  /* 0x0000000000700947 */ /* 0x000fea0003800000 */
[----:B------:R-:W2:Y:S02]  /*02e0*/  LDG.E.U8 R16, desc[UR4][R10.64+0x1] ;  /* 0x000001040a107981 */ /* 0x000ea4000c1e1100 */
[CC--:B--2---:R-:W-:Y:S02]  /*02f0*/  VIMNMX.U16x2 R17, PT, PT, R16.reuse, R2.reuse, PT ;  /* 0x0000000210117248 */ /* 0x0c4fe40003fe0200 */
[----:B------:R-:W-:-:S03]  /*0300*/  VIMNMX.U16x2 R16, PT, PT, R16, R2, !PT ;  /* 0x0000000210107248 */ /* 0x000fc60007fe0200 */
[----:B------:R-:W-:-:S05]  /*0310*/  IMAD.MOV R17, RZ, RZ, -R17 ;  /* 0x000000ffff117224 */ /* 0x000fca00078e0a11 */
[----:B------:R-:W-:-:S05]  /*0320*/  PRMT R17, R17, 0x7710, RZ ;  /* 0x0000771011117816 */ /* 0x000fca00000000ff */
[----:B------:R-:W-:-:S05]  /*0330*/  IMAD.IADD R16, R16, 0x1, R17 ;  /* 0x0000000110107824 */ /* 0x000fca00078e0211 */
[----:B------:R-:W-:-:S04]  /*0340*/  LOP3.LUT R16, R16, 0xffff, RZ, 0xc0, !PT ;  /* 0x0000ffff10107812 */ /* 0x000fc800078ec0ff */
[----:B------:R-:W-:-:S13]  /*0350*/  ISETP.GT.U32.AND P0, PT, R16, 0x1d, PT ;  /* 0x0000001d1000780c */ /* 0x000fda0003f04070 */
[----:B------:R-:W-:Y:S05]  /*0360*/  @P0 BRA `(.L_x_7) ;  /* 0x00000000004c0947 */ /* 0x000fea0003800000 */
[----:B------:R-:W2:Y:S04]  /*0370*/  LDG.E.U8 R16, desc[UR4][R6.64+0x1] ;  /* 0x0000010406107981 */ /* 0x000ea8000c1e1100 */
[----:B------:R-:W3:Y:S01]  /*0380*/  LDG.E R23, desc[UR4][R8.64+0x4] ;  /* 0x0000040408177981 */ /* 0x000ee2000c1e1900 */
[CC--:B--2---:R-:W-:Y:S02]  /*0390*/  VIMNMX.U16x2 R17, PT, PT, R16.reuse, R4.reuse, PT ;  /* 0x0000000410117248 */ /* 0x0c4fe40003fe0200 */
[----:B------:R-:W-:Y:S02]  /*03a0*/  VIMNMX.U16x2 R16, PT, PT, R16, R4, !PT ;  /* 0x0000000410107248 */ /* 0x000fe40007fe0200 */
[C---:B---3--:R-:W-:Y:S01]  /*03b0*/  PRMT R22, R23.reuse, 0x7772, RZ ;  /* 0x0000777217167816 */ /* 0x048fe200000000ff */
[----:B------:R-:W-:Y:S01]  /*03c0*/  IMAD.MOV R25, RZ, RZ, -R17 ;  /* 0x000000ffff197224 */ /* 0x000fe200078e0a11 */
[----:B------:R-:W-:-:S02]  /*03d0*/  PRMT R17, R23, 0x7771, RZ ;  /* 0x0000777117117816 */ /* 0x000fc400000000ff */
[----:B------:R-:W-:Y:S02]  /*03e0*/  PRMT R24, R23, 0x7770, RZ ;  /* 0x0000777017187816 */ /* 0x000fe400000000ff */
[----:B------:R-:W-:Y:S02]  /*03f0*/  PRMT R25, R25, 0x7710, RZ ;  /* 0x0000771019197816 */ /* 0x000fe400000000ff */
[----:B------:R-:W-:Y:S02]  /*0400*/  IADD3 R22, PT, PT, R22, R17, R24 ;  /* 0x0000001116167210 */ /* 0x000fe40007ffe018 */
[----:B------:R-:W-:Y:S01]  /*0410*/  IADD3 R17, PT, PT, R3, R18, R5 ;  /* 0x0000001203117210 */ /* 0x000fe20007ffe005 */
[----:B------:R-:W-:-:S03]  /*0420*/  IMAD.IADD R16, R16, 0x1, R25 ;  /* 0x0000000110107824 */ /* 0x000fc600078e0219 */
[----:B------:R-:W-:Y:S02]  /*0430*/  ISETP.GE.U32.AND P0, PT, R17, R22, PT ;  /* 0x000000161100720c */ /* 0x000fe40003f06070 */
[----:B------:R-:W-:-:S04]  /*0440*/  LOP3.LUT R16, R16, 0xffff, RZ, 0xc0, !PT ;  /* 0x0000ffff10107812 */ /* 0x000fc800078ec0ff */
[----:B------:R-:W-:-:S13]  /*0450*/  ISETP.GT.U32.OR P0, PT, R16, 0x1d, P0 ;  /* 0x0000001d1000780c */ /* 0x000fda0000704470 */
[----:B------:R-:W0:Y:S02]  /*0460*/  @!P0 LDC.64 R16, c[0x0][0x388] ;  /* 0x0000e200ff108b82 */ /* 0x000e240000000a00 */
[----:B0-----:R-:W-:-:S05]  /*0470*/  @!P0 IMAD.WIDE R16, R21, 0x4, R16 ;  /* 0x0000000415108825 */ /* 0x001fca00078e0210 */
[----:B------:R0:W-:Y:S01]  /*0480*/  @!P0 STG.E desc[UR4][R16.64], R23 ;  /* 0x0000001710008986 */ /* 0x0001e2000c101904 */
[----:B------:R-:W-:Y:S05]  /*0490*/  @!P0 EXIT ;  /* 0x000000000000894d */ /* 0x000fea0003800000 */
.L_x_7:
[----:B------:R-:W-:Y:S05]  /*04a0*/  BSYNC.RECONVERGENT B0 ;  /* 0x0000000000007941 */ /* 0x000fea0003800200 */
.L_x_6:
[----:B------:R-:W-:Y:S01]  /*04b0*/  VIADD R20, R20, 0x1 ;  /* 0x0000000114147836 */ /* 0x000fe20000000000 */
[----:B------:R-:W-:Y:S04]  /*04c0*/  BSSY.RECONVERGENT B0, `(.L_x_8) ;  /* 0x0000032000007945 */ /* 0x000fe80003800200 */
[----:B------:R-:W-:-:S13]  /*04d0*/  ISETP.GE.U32.AND P0, PT, R20, R13, PT ;  /* 0x0000000d1400720c */ /* 0x000fda0003f06070 */
[----:B------:R-:W-:Y:S05]  /*04e0*/  @P0 BRA `(.L_x_9) ;  /* 0x0000000000bc0947 */ /* 0x000fea0003800000 */
[----:B------:R-:W-:Y:S02]  /*04f0*/  IADD3 R14, P0, PT, R14, R12, RZ ;  /* 0x0000000c0e0e7210 */ /* 0x000fe40007f1e0ff */
[----:B------:R-:W-:-:S05]  /*0500*/  SHF.R.S32.HI R13, RZ, 0x1f, R12 ;  /* 0x0000001fff0d7819 */ /* 0x000fca000001140c */
[----:B------:R-:W-:-:S05]  /*0510*/  IMAD.X R15, R13, 0x1, R15, P0 ;  /* 0x000000010d0f7824 */ /* 0x000fca00000e060f */
[----:B------:R-:W0:Y:S01]  /*0520*/  LDG.E.U8 R14, desc[UR4][R14.64] ;  /* 0x000000040e0e7981 */ /* 0x000e22000c1e1100 */
[-C--:B------:R-:W-:Y:S01]  /*0530*/  IADD3 R10, P1, PT, R10, R12.reuse, RZ ;  /* 0x0000000c0a0a7210 */ /* 0x080fe20007f3e0ff */
[----:B------:R-:W-:Y:S01]  /*0540*/  IMAD.WIDE R8, R12, 0x4, R8 ;  /* 0x000000040c087825 */ /* 0x000fe200078e0208 */
[----:B------:R-:W-:-:S03]  /*0550*/  IADD3 R6, P2, PT, R6, R12, RZ ;  /* 0x0000000c06067210 */ /* 0x000fc60007f5e0ff */
[C---:B------:R-:W-:Y:S02]  /*0560*/  IMAD.X R11, R13.reuse, 0x1, R11, P1 ;  /* 0x000000010d0b7824 */ /* 0x040fe400008e060b */
[----:B------:R-:W-:Y:S01]  /*0570*/  IMAD.X R7, R13, 0x1, R7, P2 ;  /* 0x000000010d077824 */ /* 0x000fe200010e0607 */
[CC--:B0----5:R-:W-:Y:S02]  /*0580*/  VIMNMX.U16x2 R16, PT, PT, R14.reuse, R0.reuse, PT ;  /* 0x000000000e107248 */ /* 0x0e1fe40003fe0200 */
        /* <DEDUP_REMOVED lines=10> */
[--C-:B------:R-:W-:Y:S01]  /*0630*/  IMAD.MOV R13, RZ, RZ, -R0.reuse ;  /* 0x000000ffff0d7224 */ /* 0x100fe200078e0a00 */
[----:B------:R-:W-:-:S04]  /*0640*/  PRMT R0, R2, 0x7610, R0 ;  /* 0x0000761002007816 */ /* 0x000fc80000000000 */
[----:B------:R-:W-:-:S05]  /*0650*/  PRMT R13, R13, 0x7710, RZ ;  /* 0x000077100d0d7816 */ /* 0x000fca00000000ff */
[----:B------:R-:W-:-:S05]  /*0660*/  IMAD.IADD R0, R0, 0x1, R13 ;  /* 0x0000000100007824 */ /* 0x000fca00078e020d */
[----:B------:R-:W-:-:S04]  /*0670*/  LOP3.LUT R0, R0, 0xffff, RZ, 0xc0, !PT ;  /* 0x0000ffff00007812 */ /* 0x000fc800078ec0ff */
[----:B------:R-:W-:-:S13]  /*0680*/  ISETP.GT.U32.AND P0, PT, R0, 0x1d, PT ;  /* 0x0000001d0000780c */ /* 0x000fda0003f04070 */
[----:B------:R-:W-:Y:S05]  /*0690*/  @P0 BRA `(.L_x_9) ;  /* 0x0000000000500947 */ /* 0x000fea0003800000 */
[----:B------:R-:W2:Y:S04]  /*06a0*/  LDG.E.U8 R6, desc[UR4][R6.64] ;  /* 0x0000000406067981 */ /* 0x000ea8000c1e1100 */
[----:B------:R-:W3:Y:S01]  /*06b0*/  LDG.E R9, desc[UR4][R8.64] ;  /* 0x0000000408097981 */ /* 0x000ee2000c1e1900 */
[----:B------:R-:W-:Y:S02]  /*06c0*/  IADD3 R3, PT, PT, R3, R18, R5 ;  /* 0x0000001203037210 */ /* 0x000fe40007ffe005 */
[CC--:B--2---:R-:W-:Y:S02]  /*06d0*/  VIMNMX.U16x2 R0, PT, PT, R6.reuse, R4.reuse, PT ;  /* 0x0000000406007248 */ /* 0x0c4fe40003fe0200 */
[----:B------:R-:W-:Y:S02]  /*06e0*/  VIMNMX.U16x2 R4, PT, PT, R6, R4, !PT ;  /* 0x0000000406047248 */ /* 0x000fe40007fe0200 */
[----:B---3--:R-:W-:Y:S01]  /*06f0*/  PRMT R2, R9, 0x7772, RZ ;  /* 0x0000777209027816 */ /* 0x008fe200000000ff */
[--C-:B------:R-:W-:Y:S01]  /*0700*/  IMAD.MOV R11, RZ, RZ, -R0.reuse ;  /* 0x000000ffff0b7224 */ /* 0x100fe200078e0a00 */
[----:B------:R-:W-:-:S02]  /*0710*/  PRMT R0, R4, 0x7610, R0 ;  /* 0x0000761004007816 */ /* 0x000fc40000000000 */
[----:B------:R-:W-:Y:S02]  /*0720*/  PRMT R13, R9, 0x7771, RZ ;  /* 0x00007771090d7816 */ /* 0x000fe400000000ff */
[----:B------:R-:W-:Y:S02]  /*0730*/  PRMT R11, R11, 0x7710, RZ ;  /* 0x000077100b0b7816 */ /* 0x000fe400000000ff */
[----:B------:R-:W-:-:S03]  /*0740*/  PRMT R4, R9, 0x7770, RZ ;  /* 0x0000777009047816 */ /* 0x000fc600000000ff */
[----:B------:R-:W-:Y:S01]  /*0750*/  IMAD.IADD R0, R0, 0x1, R11 ;  /* 0x0000000100007824 */ /* 0x000fe200078e020b */
[----:B------:R-:W-:-:S04]  /*0760*/  IADD3 R2, PT, PT, R2, R13, R4 ;  /* 0x0000000d02027210 */ /* 0x000fc80007ffe004 */
[----:B------:R-:W-:Y:S02]  /*0770*/  ISETP.GE.U32.AND P0, PT, R3, R2, PT ;  /* 0x000000020300720c */ /* 0x000fe40003f06070 */
[----:B------:R-:W-:-:S04]  /*0780*/  LOP3.LUT R0, R0, 0xffff, RZ, 0xc0, !PT ;  /* 0x0000ffff00007812 */ /* 0x000fc800078ec0ff */
[----:B------:R-:W-:-:S13]  /*0790*/  ISETP.GT.U32.OR P0, PT, R0, 0x1d, P0 ;  /* 0x0000001d0000780c */ /* 0x000fda0000704470 */
[----:B------:R-:W0:Y:S02]  /*07a0*/  @!P0 LDC.64 R2, c[0x0][0x388] ;  /* 0x0000e200ff028b82 */ /* 0x000e240000000a00 */
[----:B0-----:R-:W-:-:S05]  /*07b0*/  @!P0 IMAD.WIDE R2, R21, 0x4, R2 ;  /* 0x0000000415028825 */ /* 0x001fca00078e0202 */
[----:B------:R1:W-:Y:S01]  /*07c0*/  @!P0 STG.E desc[UR4][R2.64], R9 ;  /* 0x0000000902008986 */ /* 0x0003e2000c101904 */
[----:B------:R-:W-:Y:S05]  /*07d0*/  @!P0 EXIT ;  /* 0x000000000000894d */ /* 0x000fea0003800000 */
.L_x_9:
[----:B------:R-:W-:Y:S05]  /*07e0*/  BSYNC.RECONVERGENT B0 ;  /* 0x0000000000007941 */ /* 0x000fea0003800200 */
.L_x_8:
[----:B-1---5:R-:W1:Y:S02]  /*07f0*/  LDC.64 R2, c[0x0][0x388] ;  /* 0x0000e200ff027b82 */ /* 0x022e640000000a00 */
[----:B-1----:R-:W-:-:S05]  /*0800*/  IMAD.WIDE R2, R21, 0x4, R2 ;  /* 0x0000000415027825 */ /* 0x002fca00078e0202 */
[----:B------:R-:W-:Y:S01]  /*0810*/  STG.E desc[UR4][R2.64], R19 ;  /* 0x0000001302007986 */ /* 0x000fe2000c101904 */
[----:B------:R-:W-:Y:S05]  /*0820*/  EXIT ;  /* 0x000000000000794d */ /* 0x000fea0003800000 */
.L_x_10:
        /* <DEDUP_REMOVED lines=13> */
.L_x_59:


//--------------------- .text.labelComponents     --------------------------
	.section	.text.labelComponents,"ax",@progbits
	.align	128
        .global         labelComponents
        .type           labelComponents,@function
        .size           labelComponents,(.L_x_60 - labelComponents)
        .other          labelComponents,@"STO_CUDA_ENTRY STV_DEFAULT"
labelComponents:
.text.labelComponents:
        /* <DEDUP_REMOVED lines=14> */
[----:B------:R-:W1:Y:S01]  /*00e0*/  LDCU.64 UR6, c[0x0][0x398] ;  /* 0x00007300ff0677ac */ /* 0x000e620008000a00 */
[----:B------:R-:W-:Y:S01]  /*00f0*/  IMAD R7, R3, R8, R5 ;  /* 0x0000000803077224 */ /* 0x000fe200078e0205 */
[----:B------:R-:W2:Y:S04]  /*0100*/  LDCU.128 UR8, c[0x0][0x3a0] ;  /* 0x00007400ff0877ac */ /* 0x000ea80008000c00 */
[----:B------:R-:W-:Y:S01]  /*0110*/  SHF.R.S32.HI R0, RZ, 0x1f, R7 ;  /* 0x0000001fff007819 */ /* 0x000fe20000011407 */
[----:B------:R-:W3:Y:S01]  /*0120*/  LDCU.64 UR4, c[0x0][0x358] ;  /* 0x00006b00ff0477ac */ /* 0x000ee20008000a00 */
[C---:B-1----:R-:W-:Y:S02]  /*0130*/  IADD3 R18, P0, PT, R7.reuse, UR6, RZ ;  /* 0x0000000607127c10 */ /* 0x042fe4000ff1e0ff */
[C---:B--2---:R-:W-:Y:S01]  /*0140*/  IADD3 R16, P1, PT, R7.reuse, UR8, RZ ;  /* 0x0000000807107c10 */ /* 0x044fe2000ff3e0ff */
[C---:B0-----:R-:W-:Y:S01]  /*0150*/  IMAD.WIDE R14, R7.reuse, 0x4, R10 ;  /* 0x00000004070e7825 */ /* 0x041fe200078e020a */
[----:B------:R-:W-:-:S02]  /*0160*/  IADD3 R12, P2, PT, R7, UR10, RZ ;  /* 0x0000000a070c7c10 */ /* 0x000fc4000ff5e0ff */
[C---:B------:R-:W-:Y:S02]  /*0170*/  IADD3.X R19, PT, PT, R0.reuse, UR7, RZ, P0, !PT ;  /* 0x0000000700137c10 */ /* 0x040fe400087fe4ff */
[C---:B------:R-:W-:Y:S01]  /*0180*/  IADD3.X R17, PT, PT, R0.reuse, UR9, RZ, P1, !PT ;  /* 0x0000000900117c10 */ /* 0x040fe20008ffe4ff */
[----:B---3--:R0:W5:Y:S01]  /*0190*/  LDG.E R20, desc[UR4][R14.64] ;  /* 0x000000040e147981 */ /* 0x008162000c1e1900 */
[----:B------:R-:W-:-:S03]  /*01a0*/  IADD3.X R13, PT, PT, R0, UR11, RZ, P2, !PT ;  /* 0x0000000b000d7c10 */ /* 0x000fc600097fe4ff */
[----:B------:R0:W5:Y:S04]  /*01b0*/  LDG.E.U8 R0, desc[UR4][R18.64] ;  /* 0x0000000412007981 */ /* 0x000168000c1e1100 */
[----:B------:R0:W5:Y:S04]  /*01c0*/  LDG.E.U8 R2, desc[UR4][R16.64] ;  /* 0x0000000410027981 */ /* 0x000168000c1e1100 */
[----:B------:R0:W5:Y:S01]  /*01d0*/  LDG.E.U8 R4, desc[UR4][R12.64] ;  /* 0x000000040c047981 */ /* 0x000162000c1e1100 */
[----:B------:R-:W-:-:S05]  /*01e0*/  VIADD R21, R5, 0x1 ;  /* 0x0000000105157836 */ /* 0x000fca0000000000 */
[----:B------:R-:W-:Y:S01]  /*01f0*/  ISETP.GE.AND P0, PT, R21, R8, PT ;  /* 0x000000081500720c */ /* 0x000fe20003f06270 */
[----:B------:R-:W-:-:S12]  /*0200*/  BSSY.RECONVERGENT B0, `(.L_x_11) ;  /* 0x000002b000007945 */ /* 0x000fd80003800200 */
        /* <DEDUP_REMOVED lines=28> */
[----:B------:R-:W2:Y:S01]  /*03d0*/  LDG.E R21, desc[UR4][R14.64+0x4] ;  /* 0x000004040e157981 */ /* 0x000ea2000c1e1900 */
[C---:B------:R-:W-:Y:S02]  /*03e0*/  PRMT R6, R20.reuse, 0x7770, RZ ;  /* 0x0000777014067816 */ /* 0x040fe400000000ff */
[C---:B------:R-:W-:Y:S02]  /*03f0*/  PRMT R23, R20.reuse, 0x7771, RZ ;  /* 0x0000777114177816 */ /* 0x040fe400000000ff */
[----:B------:R-:W-:-:S04]  /*0400*/  PRMT R22, R20, 0x7772, RZ ;  /* 0x0000777214167816 */ /* 0x000fc800000000ff */
[----:B------:R-:W-:Y:S02]  /*0410*/  IADD3 R6, PT, PT, R22, R23, R6 ;  /* 0x0000001716067210 */ /* 0x000fe40007ffe006 */
[C---:B--2---:R-:W-:Y:S02]  /*0420*/  PRMT R24, R21.reuse, 0x7770, RZ ;  /* 0x0000777015187816 */ /* 0x044fe400000000ff */
[C---:B------:R-:W-:Y:S02]  /*0430*/  PRMT R25, R21.reuse, 0x7771, RZ ;  /* 0x0000777115197816 */ /* 0x040fe400000000ff */
[----:B------:R-:W-:-:S04]  /*0440*/  PRMT R26, R21, 0x7772, RZ ;  /* 0x00007772151a7816 */ /* 0x000fc800000000ff */
[----:B------:R-:W-:-:S04]  /*0450*/  IADD3 R25, PT, PT, R26, R25, R24 ;  /* 0x000000191a197210 */ /* 0x000fc80007ffe018 */
[----:B------:R-:W-:-:S13]  /*0460*/  ISETP.GE.U32.AND P0, PT, R6, R25, PT ;  /* 0x000000190600720c */ /* 0x000fda0003f06070 */
[----:B------:R-:W0:Y:S02]  /*0470*/  @!P0 LDC.64 R22, c[0x0][0x388] ;  /* 0x0000e200ff168b82 */ /* 0x000e240000000a00 */
[----:B0-----:R-:W-:-:S05]  /*0480*/  @!P0 IMAD.WIDE R22, R7, 0x4, R22 ;  /* 0x0000000407168825 */ /* 0x001fca00078e0216 */
[----:B------:R0:W-:Y:S01]  /*0490*/  @!P0 STG.E desc[UR4][R22.64], R21 ;  /* 0x0000001516008986 */ /* 0x0001e2000c101904 */
[----:B------:R-:W-:Y:S05]  /*04a0*/  @!P0 EXIT ;  /* 0x000000000000894d */ /* 0x000fea0003800000 */
.L_x_12:
[----:B------:R-:W-:Y:S05]  /*04b0*/  BSYNC.RECONVERGENT B0 ;  /* 0x0000000000007941 */ /* 0x000fea0003800200 */
.L_x_11:
[----:B------:R-:W-:Y:S01]  /*04c0*/  ISETP.GT.AND P0, PT, R5, R8, PT ;  /* 0x000000080500720c */ /* 0x000fe20003f04270 */
[----:B------:R-:W-:-:S12]  /*04d0*/  BSSY.RECONVERGENT B0, `(.L_x_13) ;  /* 0x000002d000007945 */ /* 0x000fd80003800200 */
[----:B------:R-:W-:Y:S05]  /*04e0*/  @P0 BRA `(.L_x_14) ;  /* 0x0000000000ac0947 */ /* 0x000fea0003800000 */
[----:B------:R-:W0:Y:S02]  /*04f0*/  LDG.E.U8 R6, desc[UR4][R18.64+-0x1] ;  /* 0xffffff0412067981 */ /* 0x000e24000c1e1100 */
        /* <DEDUP_REMOVED lines=42> */
.L_x_14:
[----:B------:R-:W-:Y:S05]  /*07a0*/  BSYNC.RECONVERGENT B0 ;  /* 0x0000000000007941 */ /* 0x000fea0003800200 */
.L_x_13:
[----:B------:R-:W-:Y:S01]  /*07b0*/  VIADD R6, R3, 0x1 ;  /* 0x0000000103067836 */ /* 0x000fe20000000000 */
[----:B------:R-:W-:Y:S04]  /*07c0*/  BSSY.RECONVERGENT B0, `(.L_x_15) ;  /* 0x000003c000007945 */ /* 0x000fe80003800200 */
[----:B------:R-:W-:-:S13]  /*07d0*/  ISETP.GE.U32.AND P0, PT, R6, R9, PT ;  /* 0x000000090600720c */ /* 0x000fda0003f06070 */
[----:B------:R-:W-:Y:S05]  /*07e0*/  @P0 BRA `(.L_x_16) ;  /* 0x0000000000e40947 */ /* 0x000fea0003800000 */
[----:B------:R-:W-:Y:S02]  /*07f0*/  IADD3 R19, P1, PT, R7, UR6, RZ ;  /* 0x0000000607137c10 */ /* 0x000fe4000ff3e0ff */
[----:B-1----:R-:W-:Y:S02]  /*0800*/  SHF.R.S32.HI R13, RZ, 0x1f, R7 ;  /* 0x0000001fff0d7819 */ /* 0x002fe40000011407 */
[----:B------:R-:W-:Y:S02]  /*0810*/  SHF.R.S32.HI R16, RZ, 0x1f, R8 ;  /* 0x0000001fff107819 */ /* 0x000fe40000011408 */
[----:B------:R-:W-:Y:S02]  /*0820*/  IADD3 R18, P0, PT, R19, R8, RZ ;  /* 0x0000000813127210 */ /* 0x000fe40007f1e0ff */
[----:B------:R-:W-:-:S05]  /*0830*/  IADD3.X R17, PT, PT, R13, UR7, RZ, P1, !PT ;  /* 0x000000070d117c10 */ /* 0x000fca0008ffe4ff */
[----:B------:R-:W-:-:S05]  /*0840*/  IMAD.X R19, R16, 0x1, R17, P0 ;  /* 0x0000000110137824 */ /* 0x000fca00000e0611 */
[----:B------:R1:W2:Y:S01]  /*0850*/  LDG.E.U8 R6, desc[UR4][R18.64] ;  /* 0x0000000412067981 */ /* 0x0002a2000c1e1100 */
[----:B0-----:R-:W-:-:S04]  /*0860*/  IADD3 R21, P3, PT, R7, UR10, RZ ;  /* 0x0000000a07157c10 */ /* 0x001fc8000ff7e0ff */
[----:B-1----:R-:W-:Y:S02]  /*0870*/  IADD3.X R19, PT, PT, R13, UR11, RZ, P3, !PT ;  /* 0x0000000b0d137c10 */ /* 0x002fe40009ffe4ff */
[CC--:B--2--5:R-:W-:Y:S02]  /*0880*/  VIMNMX.U16x2 R12, PT, PT, R6.reuse, R0.reuse, PT ;  /* 0x00000000060c7248 */ /* 0x0e4fe40003fe0200 */
[----:B------:R-:W-:-:S03]  /*0890*/  VIMNMX.U16x2 R6, PT, PT, R6, R0, !PT ;  /* 0x0000000006067248 */ /* 0x000fc60007fe0200 */
[----:B------:R-:W-:-:S05]  /*08a0*/  IMAD.MOV R12, RZ, RZ, -R12 ;  /* 0x000000ffff0c7224 */ /* 0x000fca00078e0a0c */
[----:B------:R-:W-:Y:S02]  /*08b0*/  PRMT R17, R12, 0x7710, RZ ;  /* 0x000077100c117816 */ /* 0x000fe400000000ff */
[----:B------:R-:W-:-:S03]  /*08c0*/  IADD3 R12, P1, PT, R21, R8, RZ ;  /* 0x00000008150c7210 */ /* 0x000fc60007f3e0ff */
[----:B------:R-:W-:Y:S01]  /*08d0*/  IMAD.IADD R6, R6, 0x1, R17 ;  /* 0x0000000106067824 */ /* 0x000fe200078e0211 */
[----:B------:R-:W-:-:S04]  /*08e0*/  IADD3 R17, P0, PT, R7, UR8, RZ ;  /* 0x0000000807117c10 */ /* 0x000fc8000ff1e0ff */
[----:B------:R-:W-:Y:S02]  /*08f0*/  LOP3.LUT R6, R6, 0xffff, RZ, 0xc0, !PT ;  /* 0x0000ffff06067812 */ /* 0x000fe400078ec0ff */
[----:B------:R-:W-:Y:S02]  /*0900*/  IADD3 R18, P3, PT, R17, R8, RZ ;  /* 0x0000000811127210 */ /* 0x000fe40007f7e0ff */
[----:B------:R-:W-:Y:S02]  /*0910*/  ISETP.GT.U32.AND P2, PT, R6, 0x13, PT ;  /* 0x000000130600780c */ /* 0x000fe40003f44070 */
[----:B------:R-:W-:Y:S01]  /*0920*/  IADD3.X R17, PT, PT, R13, UR9, RZ, P0, !PT ;  /* 0x000000090d117c10 */ /* 0x000fe200087fe4ff */
[----:B------:R-:W-:-:S04]  /*0930*/  IMAD.X R13, R16, 0x1, R19, P1 ;  /* 0x00000001100d7824 */ /* 0x000fc800008e0613 */
[----:B------:R-:W-:-:S06]  /*0940*/  IMAD.X R19, R16, 0x1, R17, P3 ;  /* 0x0000000110137824 */ /* 0x000fcc00018e0611 */
        /* <DEDUP_REMOVED lines=20> */
[----:B------:R-:W-:-:S06]  /*0a90*/  IMAD.WIDE R14, R8, 0x4, R14 ;  /* 0x00000004080e7825 */ /* 0x000fcc00078e020e */
        /* <DEDUP_REMOVED lines=14> */
.L_x_16:
[----:B------:R-:W-:Y:S05]  /*0b80*/  BSYNC.RECONVERGENT B0 ;  /* 0x0000000000007941 */ /* 0x000fea0003800200 */
.L_x_15:
[----:B------:R-:W-:Y:S01]  /*0b90*/  ISETP.GT.U32.AND P0, PT, R3, R9, PT ;  /* 0x000000090300720c */ /* 0x000fe20003f04070 */
[----:B------:R-:W-:-:S12]  /*0ba0*/  BSSY.RECONVERGENT B0, `(.L_x_17) ;  /* 0x0000037000007945 */ /* 0x000fd80003800200 */
[----:B------:R-:W-:Y:S05]  /*0bb0*/  @P0 BRA `(.L_x_18) ;  /* 0x0000000000d40947 */ /* 0x000fea0003800000 */
[----:B------:R-:W-:-:S04]  /*0bc0*/  IMAD R8, R3, R8, -R8 ;  /* 0x0000000803087224 */ /* 0x000fc800078e0a08 */
[----:B------:R-:W-:-:S05]  /*0bd0*/  IMAD.IADD R5, R5, 0x1, R8 ;  /* 0x0000000105057824 */ /* 0x000fca00078e0208 */
[----:B------:R-:W-:Y:S02]  /*0be0*/  SHF.R.S32.HI R6, RZ, 0x1f, R5 ;  /* 0x0000001fff067819 */ /* 0x000fe40000011405 */
[----:B-12---:R-:W-:-:S04]  /*0bf0*/  IADD3 R12, P0, PT, R5, UR6, RZ ;  /* 0x00000006050c7c10 */ /* 0x006fc8000ff1e0ff */
[----:B------:R-:W-:-:S05]  /*0c00*/  IADD3.X R13, PT, PT, R6, UR7, RZ, P0, !PT ;  /* 0x00000007060d7c10 */ /* 0x000fca00087fe4ff */
[----:B------:R-:W2:Y:S01]  /*0c10*/  LDG.E.U8 R12, desc[UR4][R12.64] ;  /* 0x000000040c0c7981 */ /* 0x000ea2000c1e1100 */
[C---:B------:R-:W-:Y:S01]  /*0c20*/  IADD3 R14, P1, PT, R5.reuse, UR8, RZ ;  /* 0x00000008050e7c10 */ /* 0x040fe2000ff3e0ff */
[C---:B------:R-:W-:Y:S01]  /*0c30*/  IMAD.WIDE R10, R5.reuse, 0x4, R10 ;  /* 0x00000004050a7825 */ /* 0x040fe200078e020a */
[----:B------:R-:W-:Y:S02]  /*0c40*/  IADD3 R8, P2, PT, R5, UR10, RZ ;  /* 0x0000000a05087c10 */ /* 0x000fe4000ff5e0ff */
[C---:B------:R-:W-:Y:S02]  /*0c50*/  IADD3.X R15, PT, PT, R6.reuse, UR9, RZ, P1, !PT ;  /* 0x00000009060f7c10 */ /* 0x040fe40008ffe4ff */
[----:B------:R-:W-:Y:S02]  /*0c60*/  IADD3.X R9, PT, PT, R6, UR11, RZ, P2, !PT ;  /* 0x0000000b06097c10 */ /* 0x000fe400097fe4ff */
        /* <DEDUP_REMOVED lines=38> */
[----:B------:R-:W1:Y:S02]  /*0ed0*/  @!P0 LDC.64 R2, c[0x0][0x388] ;  /* 0x0000e200ff028b82 */ /* 0x000e640000000a00 */
[----:B-1----:R-:W-:-:S05]  /*0ee0*/  @!P0 IMAD.WIDE R2, R7, 0x4, R2 ;  /* 0x0000000407028825 */ /* 0x002fca00078e0202 */
[----:B------:R3:W-:Y:S01]  /*0ef0*/  @!P0 STG.E desc[UR4][R2.64], R11 ;  /* 0x0000000b02008986 */ /* 0x0007e2000c101904 */
[----:B------:R-:W-:Y:S05]  /*0f00*/  @!P0 EXIT ;  /* 0x000000000000894d */ /* 0x000fea0003800000 */
.L_x_18:
[----:B------:R-:W-:Y:S05]  /*0f10*/  BSYNC.RECONVERGENT B0 ;  /* 0x0000000000007941 */ /* 0x000fea0003800200 */
.L_x_17:
[----:B---3-5:R-:W3:Y:S02]  /*0f20*/  LDC.64 R2, c[0x0][0x388] ;  /* 0x0000e200ff027b82 */ /* 0x028ee40000000a00 */
[----:B---3--:R-:W-:-:S05]  /*0f30*/  IMAD.WIDE R2, R7, 0x4, R2 ;  /* 0x0000000407027825 */ /* 0x008fca00078e0202 */
[----:B------:R-:W-:Y:S01]  /*0f40*/  STG.E desc[UR4][R2.64], R20 ;  /* 0x0000001402007986 */ /* 0x000fe2000c101904 */
[----:B------:R-:W-:Y:S05]  /*0f50*/  EXIT ;  /* 0x000000000000794d */ /* 0x000fea0003800000 */
.L_x_19:
        /* <DEDUP_REMOVED lines=10> */
.L_x_60:


//--------------------- .text.labelPixelsRowed    --------------------------
	.section	.text.labelPixelsRowed,"ax",@progbits
	.align	128
        .global         labelPixelsRowed
        .type           labelPixelsRowed,@function
        .size           labelPixelsRowed,(.L_x_53 - labelPixelsRowed)
        .other          labelPixelsRowed,@"STO_CUDA_ENTRY STV_DEFAULT"
labelPixelsRowed:
.text.labelPixelsRowed:
        /* <DEDUP_REMOVED lines=9> */
[----:B--2---:R-:W-:Y:S01]  /*0090*/  ISETP.GE.U32.AND P0, PT, R2, UR7, PT ;  /* 0x0000000702007c0c */ /* 0x004fe2000bf06070 */
[----:B-1----:R-:W-:-:S05]  /*00a0*/  IMAD R5, R5, UR4, R0 ;  /* 0x0000000405057c24 */ /* 0x002fca000f8e0200 */
[----:B------:R-:W-:-:S13]  /*00b0*/  ISETP.GE.U32.OR P0, PT, R5, UR6, P0 ;  /* 0x0000000605007c0c */ /* 0x000fda0008706470 */
[----:B------:R-:W-:Y:S05]  /*00c0*/  @P0 EXIT ;  /* 0x000000000000094d */ /* 0x000fea0003800000 */
[----:B------:R-:W-:Y:S01]  /*00d0*/  I2FP.F32.S32 R3, UR6 ;  /* 0x0000000600037c45 */ /* 0x000fe20008201400 */
[----:B------:R-:W0:Y:S01]  /*00e0*/  LDCU.64 UR4, c[0x0][0x358] ;  /* 0x00006b00ff0477ac */ /* 0x000e220008000a00 */
[----:B------:R-:W-:Y:S01]  /*00f0*/  I2FP.F32.U32 R0, R5 ;  /* 0x0000000500007245 */ /* 0x000fe20000201000 */
[----:B------:R-:W-:Y:S01]  /*0100*/  BSSY.RECONVERGENT B0, `(.L_x_20) ;  /* 0x000000c000007945 */ /* 0x000fe20003800200 */
[----:B------:R-:W1:Y:S08]  /*0110*/  MUFU.RCP R4, R3 ;  /* 0x0000000300047308 */ /* 0x000e700000001000 */
[----:B------:R-:W2:Y:S01]  /*0120*/  FCHK P0, R0, R3 ;  /* 0x0000000300007302 */ /* 0x000ea20000000000 */
[----:B-1----:R-:W-:-:S04]  /*0130*/  FFMA R7, -R3, R4, 1 ;  /* 0x3f80000003077423 */ /* 0x002fc80000000104 */
[----:B------:R-:W-:-:S04]  /*0140*/  FFMA R7, R4, R7, R4 ;  /* 0x0000000704077223 */ /* 0x000fc80000000004 */
[----:B------:R-:W-:-:S04]  /*0150*/  FFMA R4, R0, R7, RZ ;  /* 0x0000000700047223 */ /* 0x000fc800000000ff */
[----:B------:R-:W-:-:S04]  /*0160*/  FFMA R6, -R3, R4, R0 ;  /* 0x0000000403067223 */ /* 0x000fc80000000100 */
[----:B------:R-:W-:Y:S01]  /*0170*/  FFMA R4, R7, R6, R4 ;  /* 0x0000000607047223 */ /* 0x000fe20000000004 */
[----:B0-2---:R-:W-:Y:S06]  /*0180*/  @!P0 BRA `(.L_x_21) ;  /* 0x00000000000c8947 */ /* 0x005fec0003800000 */
[----:B------:R-:W-:-:S07]  /*0190*/  MOV R4, 0x1b0 ;  /* 0x000001b000047802 */ /* 0x000fce0000000f00 */
[----:B------:R-:W-:Y:S05]  /*01a0*/  CALL.REL.NOINC `($__internal_0_$__cuda_sm3x_div_rn_noftz_f32_slowpath) ;  /* 0x00000000003c7944 */ /* 0x000fea0003c00000 */
[----:B------:R-:W-:-:S07]  /*01b0*/  IMAD.MOV.U32 R4, RZ, RZ, R0 ;  /* 0x000000ffff047224 */ /* 0x000fce00078e0000 */
.L_x_21:
[----:B------:R-:W-:Y:S05]  /*01c0*/  BSYNC.RECONVERGENT B0 ;  /* 0x0000000000007941 */ /* 0x000fea0003800200 */
.L_x_20:
[----:B------:R-:W-:Y:S01]  /*01d0*/  FMUL R4, R4, 255 ;  /* 0x437f000004047820 */ /* 0x000fe20000400000 */
[----:B------:R-:W0:Y:S01]  /*01e0*/  LDC.64 R6, c[0x0][0x380] ;  /* 0x0000e000ff067b82 */ /* 0x000e220000000a00 */
[----:B------:R-:W1:Y:S04]  /*01f0*/  LDCU UR7, c[0x0][0x388] ;  /* 0x00007100ff0777ac */ /* 0x000e680008000800 */
[----:B------:R-:W2:Y:S01]  /*0200*/  F2I.U32.TRUNC.NTZ R4, R4 ;  /* 0x0000000400047305 */ /* 0x000ea2000020f000 */
[----:B------:R-:W-:Y:S02]  /*0210*/  UMOV UR6, 0x3340 ;  /* 0x0000334000067882 */ /* 0x000fe40000000000 */
[----:B------:R-:W-:Y:S02]  /*0220*/  IMAD.U32 R8, RZ, RZ, UR6 ;  /* 0x00000006ff087e24 */ /* 0x000fe4000f8e00ff */
[----:B-1----:R-:W-:Y:S01]  /*0230*/  IMAD R3, R2, UR7, R5 ;  /* 0x0000000702037c24 */ /* 0x002fe2000f8e0205 */
[----:B--2---:R-:W-:-:S02]  /*0240*/  PRMT R0, R4, 0x3340, RZ ;  /* 0x0000334004007816 */ /* 0x004fc400000000ff */
[----:B------:R-:W-:Y:S01]  /*0250*/  PRMT R5, RZ, R8, 0xffff ;  /* 0x0000ffffff057416 */ /* 0x000fe20000000008 */
[----:B0-----:R-:W-:-:S03]  /*0260*/  IMAD.WIDE.U32 R2, R3, 0x4, R6 ;  /* 0x0000000403027825 */ /* 0x001fc600078e0006 */
[----:B------:R-:W-:-:S05]  /*0270*/  PRMT R5, R0, 0x5410, R5 ;  /* 0x0000541000057816 */ /* 0x000fca0000000005 */
[----:B------:R-:W-:Y:S01]  /*0280*/  STG.E desc[UR4][R2.64], R5 ;  /* 0x0000000502007986 */ /* 0x000fe2000c101904 */
[----:B------:R-:W-:Y:S05]  /*0290*/  EXIT ;  /* 0x000000000000794d */ /* 0x000fea0003800000 */
        .weak           $__internal_0_$__cuda_sm3x_div_rn_noftz_f32_slowpath
        .type           $__internal_0_$__cuda_sm3x_div_rn_noftz_f32_slowpath,@function
        .size           $__internal_0_$__cuda_sm3x_div_rn_noftz_f32_slowpath,(.L_x_53 - $__internal_0_$__cuda_sm3x_div_rn_noftz_f32_slowpath)
$__internal_0_$__cuda_sm3x_div_rn_noftz_f32_slowpath:
[--C-:B------:R-:W-:Y:S01]  /*02a0*/  SHF.R.U32.HI R7, RZ, 0x17, R3.reuse ;  /* 0x00000017ff077819 */ /* 0x100fe20000011603 */
[----:B------:R-:W-:Y:S01]  /*02b0*/  BSSY.RECONVERGENT B1, `(.L_x_22) ;  /* 0x0000064000017945 */ /* 0x000fe20003800200 */
[--C-:B------:R-:W-:Y:S01]  /*02c0*/  SHF.R.U32.HI R6, RZ, 0x17, R0.reuse ;  /* 0x00000017ff067819 */ /* 0x100fe20000011600 */
[----:B------:R-:W-:Y:S01]  /*02d0*/  IMAD.MOV.U32 R8, RZ, RZ, R0 ;  /* 0x000000ffff087224 */ /* 0x000fe200078e0000 */
[----:B------:R-:W-:Y:S01]  /*02e0*/  LOP3.LUT R7, R7, 0xff, RZ, 0xc0, !PT ;  /* 0x000000ff07077812 */ /* 0x000fe200078ec0ff */
[----:B------:R-:W-:Y:S01]  /*02f0*/  IMAD.MOV.U32 R9, RZ, RZ, R3 ;  /* 0x000000ffff097224 */ /* 0x000fe200078e0003 */
[----:B------:R-:W-:-:S03]  /*0300*/  LOP3.LUT R6, R6, 0xff, RZ, 0xc0, !PT ;  /* 0x000000ff06067812 */ /* 0x000fc600078ec0ff */
[----:B------:R-:W-:Y:S02]  /*0310*/  VIADD R12, R7, 0xffffffff ;  /* 0xffffffff070c7836 */ /* 0x000fe40000000000 */
[----:B------:R-:W-:-:S03]  /*0320*/  VIADD R11, R6, 0xffffffff ;  /* 0xffffffff060b7836 */ /* 0x000fc60000000000 */
[----:B------:R-:W-:-:S04]  /*0330*/  ISETP.GT.U32.AND P0, PT, R12, 0xfd, PT ;  /* 0x000000fd0c00780c */ /* 0x000fc80003f04070 */
[----:B------:R-:W-:-:S13]  /*0340*/  ISETP.GT.U32.OR P0, PT, R11, 0xfd, P0 ;  /* 0x000000fd0b00780c */ /* 0x000fda0000704470 */
[----:B------:R-:W-:Y:S01]  /*0350*/  @!P0 IMAD.MOV.U32 R10, RZ, RZ, RZ ;  /* 0x000000ffff0a8224 */ /* 0x000fe200078e00ff */
[----:B------:R-:W-:Y:S06]  /*0360*/  @!P0 BRA `(.L_x_23) ;  /* 0x00000000005c8947 */ /* 0x000fec0003800000 */
[----:B------:R-:W-:Y:S02]  /*0370*/  FSETP.GTU.FTZ.AND P0, PT, |R0|, +INF , PT ;  /* 0x7f8000000000780b */ /* 0x000fe40003f1c200 */
[----:B------:R-:W-:-:S04]  /*0380*/  FSETP.GTU.FTZ.AND P1, PT, |R3|, +INF , PT ;  /* 0x7f8000000300780b */ /* 0x000fc80003f3c200 */
[----:B------:R-:W-:-:S13]  /*0390*/  PLOP3.LUT P0, PT, P0, P1, PT, 0xf8, 0x8f ;  /* 0x00000000008f781c */ /* 0x000fda0000703f70 */
[----:B------:R-:W-:Y:S05]  /*03a0*/  @P0 BRA `(.L_x_24) ;  /* 0x00000004004c0947 */ /* 0x000fea0003800000 */
[----:B------:R-:W-:-:S13]  /*03b0*/  LOP3.LUT P0, RZ, R9, 0x7fffffff, R8, 0xc8, !PT ;  /* 0x7fffffff09ff7812 */ /* 0x000fda000780c808 */
[----:B------:R-:W-:Y:S05]  /*03c0*/  @!P0 BRA `(.L_x_25) ;  /* 0x00000004003c8947 */ /* 0x000fea0003800000 */
[C---:B------:R-:W-:Y:S02]  /*03d0*/  FSETP.NEU.FTZ.AND P2, PT, |R0|.reuse, +INF , PT ;  /* 0x7f8000000000780b */ /* 0x040fe40003f5d200 */
[----:B------:R-:W-:Y:S02]  /*03e0*/  FSETP.NEU.FTZ.AND P1, PT, |R3|, +INF , PT ;  /* 0x7f8000000300780b */ /* 0x000fe40003f3d200 */
[----:B------:R-:W-:-:S11]  /*03f0*/  FSETP.NEU.FTZ.AND P0, PT, |R0|, +INF , PT ;  /* 0x7f8000000000780b */ /* 0x000fd60003f1d200 */
[----:B------:R-:W-:Y:S05]  /*0400*/  @!P1 BRA !P2, `(.L_x_25) ;  /* 0x00000004002c9947 */ /* 0x000fea0005000000 */
[----:B------:R-:W-:-:S04]  /*0410*/  LOP3.LUT P2, RZ, R8, 0x7fffffff, RZ, 0xc0, !PT ;  /* 0x7fffffff08ff7812 */ /* 0x000fc8000784c0ff */
[----:B------:R-:W-:-:S13]  /*0420*/  PLOP3.LUT P1, PT, P1, P2, PT, 0x2f, 0xf2 ;  /* 0x0000000000f2781c */ /* 0x000fda0000f24577 */
[----:B------:R-:W-:Y:S05]  /*0430*/  @P1 BRA `(.L_x_26) ;  /* 0x0000000400181947 */ /* 0x000fea0003800000 */
[----:B------:R-:W-:-:S04]  /*0440*/  LOP3.LUT P1, RZ, R9, 0x7fffffff, RZ, 0xc0, !PT ;  /* 0x7fffffff09ff7812 */ /* 0x000fc8000782c0ff */
[----:B------:R-:W-:-:S13]  /*0450*/  PLOP3.LUT P0, PT, P0, P1, PT, 0x2f, 0xf2 ;  /* 0x0000000000f2781c */ /* 0x000fda0000702577 */
[----:B------:R-:W-:Y:S05]  /*0460*/  @P0 BRA `(.L_x_27) ;  /* 0x0000000400000947 */ /* 0x000fea0003800000 */
[----:B------:R-:W-:Y:S02]  /*0470*/  ISETP.GE.AND P0, PT, R11, RZ, PT ;  /* 0x000000ff0b00720c */ /* 0x000fe40003f06270 */
[----:B------:R-:W-:-:S11]  /*0480*/  ISETP.GE.AND P1, PT, R12, RZ, PT ;  /* 0x000000ff0c00720c */ /* 0x000fd60003f26270 */
[----:B------:R-:W-:Y:S02]  /*0490*/  @P0 IMAD.MOV.U32 R10, RZ, RZ, RZ ;  /* 0x000000ffff0a0224 */ /* 0x000fe400078e00ff */
[----:B------:R-:W-:Y:S01]  /*04a0*/  @!P0 FFMA R8, R0, 1.84467440737095516160e+19, RZ ;  /* 0x5f80000000088823 */ /* 0x000fe200000000ff */
[----:B------:R-:W-:Y:S02]  /*04b0*/  @!P0 IMAD.MOV.U32 R10, RZ, RZ, -0x40 ;  /* 0xffffffc0ff0a8424 */ /* 0x000fe400078e00ff */
[----:B------:R-:W-:Y:S02]  /*04c0*/  @!P1 FFMA R9, R3, 1.84467440737095516160e+19, RZ ;  /* 0x5f80000003099823 */ /* 0x000fe400000000ff */
[----:B------:R-:W-:-:S07]  /*04d0*/  @!P1 VIADD R10, R10, 0x40 ;  /* 0x000000400a0a9836 */ /* 0x000fce0000000000 */
.L_x_23:
[----:B------:R-:W-:Y:S01]  /*04e0*/  LEA R0, R7, 0xc0800000, 0x17 ;  /* 0xc080000007007811 */ /* 0x000fe200078eb8ff */
[----:B------:R-:W-:Y:S01]  /*04f0*/  VIADD R6, R6, 0xffffff81 ;  /* 0xffffff8106067836 */ /* 0x000fe20000000000 */
[----:B------:R-:W-:Y:S03]  /*0500*/  BSSY.RECONVERGENT B2, `(.L_x_28) ;  /* 0x0000035000027945 */ /* 0x000fe60003800200 */
[----:B------:R-:W-:Y:S01]  /*0510*/  IMAD.IADD R9, R9, 0x1, -R0 ;  /* 0x0000000109097824 */ /* 0x000fe200078e0a00 */
[C---:B------:R-:W-:Y:S01]  /*0520*/  IADD3 R7, PT, PT, R6.reuse, 0x7f, -R7 ;  /* 0x0000007f06077810 */ /* 0x040fe20007ffe807 */
[----:B------:R-:W-:Y:S02]  /*0530*/  IMAD R0, R6, -0x800000, R8 ;  /* 0xff80000006007824 */ /* 0x000fe400078e0208 */
[----:B------:R-:W0:Y:S01]  /*0540*/  MUFU.RCP R3, R9 ;  /* 0x0000000900037308 */ /* 0x000e220000001000 */
[----:B------:R-:W-:Y:S01]  /*0550*/  FADD.FTZ R11, -R9, -RZ ;  /* 0x800000ff090b7221 */ /* 0x000fe20000010100 */
[----:B------:R-:W-:-:S03]  /*0560*/  IMAD.IADD R7, R7, 0x1, R10 ;  /* 0x0000000107077824 */ /* 0x000fc600078e020a */
[----:B0-----:R-:W-:-:S04]  /*0570*/  FFMA R12, R3, R11, 1 ;  /* 0x3f800000030c7423 */ /* 0x001fc8000000000b */
[----:B------:R-:W-:-:S04]  /*0580*/  FFMA R12, R3, R12, R3 ;  /* 0x0000000c030c7223 */ /* 0x000fc80000000003 */
[----:B------:R-:W-:-:S04]  /*0590*/  FFMA R3, R0, R12, RZ ;  /* 0x0000000c00037223 */ /* 0x000fc800000000ff */
[----:B------:R-:W-:-:S04]  /*05a0*/  FFMA R8, R11, R3, R0 ;  /* 0x000000030b087223 */ /* 0x000fc80000000000 */
[----:B------:R-:W-:-:S04]  /*05b0*/  FFMA R13, R12, R8, R3 ;  /* 0x000000080c0d7223 */ /* 0x000fc80000000003 */
[----:B------:R-:W-:-:S04]  /*05c0*/  FFMA R8, R11, R13, R0 ;  /* 0x0000000d0b087223 */ /* 0x000fc80000000000 */
[----:B------:R-:W-:-:S05]  /*05d0*/  FFMA R0, R12, R8, R13 ;  /* 0x000000080c007223 */ /* 0x000fca000000000d */
[----:B------:R-:W-:-:S04]  /*05e0*/  SHF.R.U32.HI R3, RZ, 0x17, R0 ;  /* 0x00000017ff037819 */ /* 0x000fc80000011600 */
[----:B------:R-:W-:-:S05]  /*05f0*/  LOP3.LUT R3, R3, 0xff, RZ, 0xc0, !PT ;  /* 0x000000ff03037812 */ /* 0x000fca00078ec0ff */
[----:B------:R-:W-:-:S04]  /*0600*/  IMAD.IADD R9, R3, 0x1, R7 ;  /* 0x0000000103097824 */ /* 0x000fc800078e0207 */
[----:B------:R-:W-:-:S05]  /*0610*/  VIADD R3, R9, 0xffffffff ;  /* 0xffffffff09037836 */ /* 0x000fca0000000000 */
[----:B------:R-:W-:-:S13]  /*0620*/  ISETP.GE.U32.AND P0, PT, R3, 0xfe, PT ;  /* 0x000000fe0300780c */ /* 0x000fda0003f06070 */
[----:B------:R-:W-:Y:S05]  /*0630*/  @!P0 BRA `(.L_x_29) ;  /* 0x0000000000808947 */ /* 0x000fea0003800000 */
[----:B------:R-:W-:-:S13]  /*0640*/  ISETP.GT.AND P0, PT, R9, 0xfe, PT ;  /* 0x000000fe0900780c */ /* 0x000fda0003f04270 */
[----:B------:R-:W-:Y:S05]  /*0650*/  @P0 BRA `(.L_x_30) ;  /* 0x00000000006c0947 */ /* 0x000fea0003800000 */
[----:B------:R-:W-:-:S13]  /*0660*/  ISETP.GE.AND P0, PT, R9, 0x1, PT ;  /* 0x000000010900780c */ /* 0x000fda0003f06270 */
[----:B------:R-:W-:Y:S05]  /*0670*/  @P0 BRA `(.L_x_31) ;  /* 0x0000000000740947 */ /* 0x000fea0003800000 */
[----:B------:R-:W-:Y:S02]  /*0680*/  ISETP.GE.AND P0, PT, R9, -0x18, PT ;  /* 0xffffffe80900780c */ /* 0x000fe40003f06270 */
[----:B------:R-:W-:-:S11]  /*0690*/  LOP3.LUT R0, R0, 0x80000000, RZ, 0xc0, !PT ;  /* 0x8000000000007812 */ /* 0x000fd600078ec0ff */
[----:B------:R-:W-:Y:S05]  /*06a0*/  @!P0 BRA `(.L_x_31) ;  /* 0x0000000000688947 */ /* 0x000fea0003800000 */
[CCC-:B------:R-:W-:Y:S01]  /*06b0*/  FFMA.RZ R3, R12.reuse, R8.reuse, R13.reuse ;  /* 0x000000080c037223 */ /* 0x1c0fe2000000c00d */
[CCC-:B------:R-:W-:Y:S01]  /*06c0*/  FFMA.RM R6, R12.reuse, R8.reuse, R13.reuse ;  /* 0x000000080c067223 */ /* 0x1c0fe2000000400d */
[C---:B------:R-:W-:Y:S02]  /*06d0*/  ISETP.NE.AND P2, PT, R9.reuse, RZ, PT ;  /* 0x000000ff0900720c */ /* 0x040fe40003f45270 */
[----:B------:R-:W-:Y:S02]  /*06e0*/  ISETP.NE.AND P1, PT, R9, RZ, PT ;  /* 0x000000ff0900720c */ /* 0x000fe40003f25270 */
[----:B------:R-:W-:Y:S01]  /*06f0*/  LOP3.LUT R7, R3, 0x7fffff, RZ, 0xc0, !PT ;  /* 0x007fffff03077812 */ /* 0x000fe200078ec0ff */
[----:B------:R-:W-:Y:S01]  /*0700*/  FFMA.RP R3, R12, R8, R13 ;  /* 0x000000080c037223 */ /* 0x000fe2000000800d */
[----:B------:R-:W-:Y:S02]  /*0710*/  VIADD R8, R9, 0x20 ;  /* 0x0000002009087836 */ /* 0x000fe40000000000 */
[----:B------:R-:W-:Y:S01]  /*0720*/  LOP3.LUT R7, R7, 0x800000, RZ, 0xfc, !PT ;  /* 0x0080000007077812 */ /* 0x000fe200078efcff */
[----:B------:R-:W-:Y:S01]  /*0730*/  IMAD.MOV R9, RZ, RZ, -R9 ;  /* 0x000000ffff097224 */ /* 0x000fe200078e0a09 */
[----:B------:R-:W-:-:S02]  /*0740*/  FSETP.NEU.FTZ.AND P0, PT, R3, R6, PT ;  /* 0x000000060300720b */ /* 0x000fc40003f1d000 */
[----:B------:R-:W-:Y:S02]  /*0750*/  SHF.L.U32 R8, R7, R8, RZ ;  /* 0x0000000807087219 */ /* 0x000fe400000006ff */
[----:B------:R-:W-:Y:S02]  /*0760*/  SEL R6, R9, RZ, P2 ;  /* 0x000000ff09067207 */ /* 0x000fe40001000000 */
[----:B------:R-:W-:Y:S02]  /*0770*/  ISETP.NE.AND P1, PT, R8, RZ, P1 ;  /* 0x000000ff0800720c */ /* 0x000fe40000f25270 */
[----:B------:R-:W-:Y:S02]  /*0780*/  SHF.R.U32.HI R6, RZ, R6, R7 ;  /* 0x00000006ff067219 */ /* 0x000fe40000011607 */
[----:B------:R-:W-:Y:S02]  /*0790*/  PLOP3.LUT P0, PT, P0, P1, PT, 0xf8, 0x8f ;  /* 0x00000000008f781c */ /* 0x000fe40000703f70 */
[----:B------:R-:W-:-:S02]  /*07a0*/  SHF.R.U32.HI R8, RZ, 0x1, R6 ;  /* 0x00000001ff087819 */ /* 0x000fc40000011606 */
[----:B------:R-:W-:-:S04]  /*07b0*/  SEL R3, RZ, 0x1, !P0 ;  /* 0x00000001ff037807 */ /* 0x000fc80004000000 */
[----:B------:R-:W-:-:S04]  /*07c0*/  LOP3.LUT R3, R3, 0x1, R8, 0xf8, !PT ;  /* 0x0000000103037812 */ /* 0x000fc800078ef808 */
[----:B------:R-:W-:-:S05]  /*07d0*/  LOP3.LUT R3, R3, R6, RZ, 0xc0, !PT ;  /* 0x0000000603037212 */ /* 0x000fca00078ec0ff */
[----:B------:R-:W-:-:S05]  /*07e0*/  IMAD.IADD R3, R8, 0x1, R3 ;  /* 0x0000000108037824 */ /* 0x000fca00078e0203 */
[----:B------:R-:W-:Y:S01]  /*07f0*/  LOP3.LUT R0, R3, R0, RZ, 0xfc, !PT ;  /* 0x0000000003007212 */ /* 0x000fe200078efcff */
[----:B------:R-:W-:Y:S06]  /*0800*/  BRA `(.L_x_31) ;  /* 0x0000000000107947 */ /* 0x000fec0003800000 */
.L_x_30:
[----:B------:R-:W-:-:S04]  /*0810*/  LOP3.LUT R0, R0, 0x80000000, RZ, 0xc0, !PT ;  /* 0x8000000000007812 */ /* 0x000fc800078ec0ff */
[----:B------:R-:W-:Y:S01]  /*0820*/  LOP3.LUT R0, R0, 0x7f800000, RZ, 0xfc, !PT ;  /* 0x7f80000000007812 */ /* 0x000fe200078efcff */
[----:B------:R-:W-:Y:S06]  /*0830*/  BRA `(.L_x_31) ;  /* 0x0000000000047947 */ /* 0x000fec0003800000 */
.L_x_29:
[----:B------:R-:W-:-:S07]  /*0840*/  IMAD R0, R7, 0x800000, R0 ;  /* 0x0080000007007824 */ /* 0x000fce00078e0200 */
.L_x_31:
[----:B------:R-:W-:Y:S05]  /*0850*/  BSYNC.RECONVERGENT B2 ;  /* 0x0000000000027941 */ /* 0x000fea0003800200 */
.L_x_28:
[----:B------:R-:W-:Y:S05]  /*0860*/  BRA `(.L_x_32) ;  /* 0x0000000000207947 */ /* 0x000fea0003800000 */
.L_x_27:
[----:B------:R-:W-:-:S04]  /*0870*/  LOP3.LUT R0, R9, 0x80000000, R8, 0x48, !PT ;  /* 0x8000000009007812 */ /* 0x000fc800078e4808 */
[----:B------:R-:W-:Y:S01]  /*0880*/  LOP3.LUT R0, R0, 0x7f800000, RZ, 0xfc, !PT ;  /* 0x7f80000000007812 */ /* 0x000fe200078efcff */
[----:B------:R-:W-:Y:S06]  /*0890*/  BRA `(.L_x_32) ;  /* 0x0000000000147947 */ /* 0x000fec0003800000 */
.L_x_26:
[----:B------:R-:W-:Y:S01]  /*08a0*/  LOP3.LUT R0, R9, 0x80000000, R8, 0x48, !PT ;  /* 0x8000000009007812 */ /* 0x000fe200078e4808 */
[----:B------:R-:W-:Y:S06]  /*08b0*/  BRA `(.L_x_32) ;  /* 0x00000000000c7947 */ /* 0x000fec0003800000 */
.L_x_25:
[----:B------:R-:W0:Y:S01]  /*08c0*/  MUFU.RSQ R0, -QNAN ;  /* 0xffc0000000007908 */ /* 0x000e220000001400 */
[----:B------:R-:W-:Y:S05]  /*08d0*/  BRA `(.L_x_32) ;  /* 0x0000000000047947 */ /* 0x000fea0003800000 */
.L_x_24:
[----:B------:R-:W-:-:S07]  /*08e0*/  FADD.FTZ R0, R0, R3 ;  /* 0x0000000300007221 */ /* 0x000fce0000010000 */
.L_x_32:
[----:B------:R-:W-:Y:S05]  /*08f0*/  BSYNC.RECONVERGENT B1 ;  /* 0x0000000000017941 */ /* 0x000fea0003800200 */
.L_x_22:
[----:B------:R-:W-:Y:S02]  /*0900*/  IMAD.MOV.U32 R6, RZ, RZ, R4 ;  /* 0x000000ffff067224 */ /* 0x000fe400078e0004 */
[----:B------:R-:W-:-:S04]  /*0910*/  IMAD.MOV.U32 R7, RZ, RZ, 0x0 ;  /* 0x00000000ff077424 */ /* 0x000fc800078e00ff */
[----:B0-----:R-:W-:Y:S05]  /*0920*/  RET.REL.NODEC R6 `(labelPixelsRowed) ;  /* 0xfffffff406b47950 */ /* 0x001fea0003c3ffff */
.L_x_33:
        /* <DEDUP_REMOVED lines=13> */
.L_x_53:


//--------------------- .text.labelPixelsCombinations --------------------------
	.section	.text.labelPixelsCombinations,"ax",@progbits
	.align	128
        .global         labelPixelsCombinations
        .type           labelPixelsCombinations,@function
        .size           labelPixelsCombinations,(.L_x_62 - labelPixelsCombinations)
        .other          labelPixelsCombinations,@"STO_CUDA_ENTRY STV_DEFAULT"
labelPixelsCombinations:
.text.labelPixelsCombinations:
        /* <DEDUP_REMOVED lines=13> */
[----:B------:R-:W-:Y:S01]  /*00d0*/  UMOV UR4, URZ ;  /* 0x000000ff00047c82 */ /* 0x000fe20008000000 */
[----:B------:R-:W-:Y:S01]  /*00e0*/  UMOV UR5, UR6 ;  /* 0x0000000600057c82 */ /* 0x000fe20008000000 */
[----:B------:R-:W0:Y:S01]  /*00f0*/  LDC.64 R2, c[0x0][0x380] ;  /* 0x0000e000ff027b82 */ /* 0x000e220000000a00 */
[----:B------:R-:W-:Y:S01]  /*0100*/  UIMAD.WIDE UR4, UR6, -0x7f7f7f7f, UR4 ;  /* 0x80808081060478a5 */ /* 0x000fe2000f8e0204 */
[----:B------:R-:W-:Y:S01]  /*0110*/  IMAD.HI.U32 R4, R5, -0x7f7f7f7f, RZ ;  /* 0x8080808105047827 */ /* 0x000fe200078e00ff */
[----:B------:R-:W1:Y:S03]  /*0120*/  LDCU.64 UR8, c[0x0][0x358] ;  /* 0x00006b00ff0877ac */ /* 0x000e660008000a00 */
[----:B------:R-:W-:Y:S01]  /*0130*/  IMAD.HI.U32 R7, R0, -0x7f7f7f7f, RZ ;  /* 0x8080808100077827 */ /* 0x000fe200078e00ff */
[----:B------:R-:W-:Y:S01]  /*0140*/  USHF.R.U32.HI UR4, URZ, 0x1f, UR5 ;  /* 0x0000001fff047899 */ /* 0x000fe20008011605 */
[----:B------:R-:W-:-:S03]  /*0150*/  SHF.R.U32.HI R4, RZ, 0x7, R4 ;  /* 0x00000007ff047819 */ /* 0x000fc60000011604 */
[----:B------:R-:W-:Y:S01]  /*0160*/  ULEA.HI UR4, UR5, UR4, URZ, 0x19 ;  /* 0x0000000405047291 */ /* 0x000fe2000f8fc8ff */
[C---:B------:R-:W-:Y:S02]  /*0170*/  LEA.HI R9, R7.reuse, R4, RZ, 0x19 ;  /* 0x0000000407097211 */ /* 0x040fe400078fc8ff */
[----:B------:R-:W-:Y:S01]  /*0180*/  UMOV UR5, 0x3340 ;  /* 0x0000334000057882 */ /* 0x000fe20000000000 */
[----:B------:R-:W-:Y:S02]  /*0190*/  LEA.HI R7, R7, R0, RZ, 0x19 ;  /* 0x0000000007077211 */ /* 0x000fe400078fc8ff */
[----:B------:R-:W-:Y:S01]  /*01a0*/  IMAD R9, R4, UR4, R9 ;  /* 0x0000000404097c24 */ /* 0x000fe2000f8e0209 */
[----:B------:R-:W-:Y:S01]  /*01b0*/  MOV R6, UR5 ;  /* 0x0000000500067c02 */ /* 0x000fe20008000f00 */
[C---:B------:R-:W-:Y:S02]  /*01c0*/  IMAD.IADD R4, R5.reuse, 0x1, R4 ;  /* 0x0000000105047824 */ /* 0x040fe400078e0204 */
[----:B------:R-:W-:Y:S01]  /*01d0*/  IMAD R5, R5, UR6, R0 ;  /* 0x0000000605057c24 */ /* 0x000fe2000f8e0200 */
[----:B------:R-:W-:-:S02]  /*01e0*/  PRMT R9, R9, R6, 0xffff ;  /* 0x0000ffff09097416 */ /* 0x000fc40000000006 */
[----:B------:R-:W-:Y:S01]  /*01f0*/  PRMT R4, R7, 0x3340, R4 ;  /* 0x0000334007047816 */ /* 0x000fe20000000004 */
[----:B0-----:R-:W-:-:S03]  /*0200*/  IMAD.WIDE.U32 R2, R5, 0x4, R2 ;  /* 0x0000000405027825 */ /* 0x001fc600078e0002 */
[----:B------:R-:W-:-:S05]  /*0210*/  PRMT R9, R4, 0x5410, R9 ;  /* 0x0000541004097816 */ /* 0x000fca0000000009 */
[----:B-1----:R-:W-:Y:S01]  /*0220*/  STG.E desc[UR8][R2.64], R9 ;  /* 0x0000000902007986 */ /* 0x002fe2000c101908 */
[----:B------:R-:W-:Y:S05]  /*0230*/  EXIT ;  /* 0x000000000000794d */ /* 0x000fea0003800000 */
.L_x_34:
        /* <DEDUP_REMOVED lines=12> */
.L_x_62:


//--------------------- .text.labelPixels         --------------------------
	.section	.text.labelPixels,"ax",@progbits
	.align	128
        .global         labelPixels
        .type           labelPixels,@function
        .size           labelPixels,(.L_x_54 - labelPixels)
        .other          labelPixels,@"STO_CUDA_ENTRY STV_DEFAULT"
labelPixels:
.text.labelPixels:
        /* <DEDUP_REMOVED lines=14> */
[----:B------:R-:W-:Y:S01]  /*00e0*/  BSSY.RECONVERGENT B0, `(.L_x_35) ;  /* 0x000000d000007945 */ /* 0x000fe20003800200 */
[----:B------:R-:W-:Y:S02]  /*00f0*/  I2FP.F32.U32 R0, R2 ;  /* 0x0000000200007245 */ /* 0x000fe40000201000 */
[----:B------:R-:W0:Y:S08]  /*0100*/  MUFU.RCP R4, R3 ;  /* 0x0000000300047308 */ /* 0x000e300000001000 */
[----:B------:R-:W1:Y:S01]  /*0110*/  FCHK P0, R0, R3 ;  /* 0x0000000300007302 */ /* 0x000e620000000000 */
[----:B0-----:R-:W-:-:S04]  /*0120*/  FFMA R7, -R3, R4, 1 ;  /* 0x3f80000003077423 */ /* 0x001fc80000000104 */
[----:B------:R-:W-:-:S04]  /*0130*/  FFMA R7, R4, R7, R4 ;  /* 0x0000000704077223 */ /* 0x000fc80000000004 */
[----:B------:R-:W-:-:S04]  /*0140*/  FFMA R4, R0, R7, RZ ;  /* 0x0000000700047223 */ /* 0x000fc800000000ff */
[----:B------:R-:W-:-:S04]  /*0150*/  FFMA R6, -R3, R4, R0 ;  /* 0x0000000403067223 */ /* 0x000fc80000000100 */
[----:B------:R-:W-:Y:S01]  /*0160*/  FFMA R4, R7, R6, R4 ;  /* 0x0000000607047223 */ /* 0x000fe20000000004 */
[----:B-1----:R-:W-:Y:S06]  /*0170*/  @!P0 BRA `(.L_x_36) ;  /* 0x00000000000c8947 */ /* 0x002fec0003800000 */
[----:B------:R-:W-:-:S07]  /*0180*/  MOV R6, 0x1a0 ;  /* 0x000001a000067802 */ /* 0x000fce0000000f00 */
[----:B------:R-:W-:Y:S05]  /*0190*/  CALL.REL.NOINC `($__internal_1_$__cuda_sm3x_div_rn_noftz_f32_slowpath) ;  /* 0x0000000000887944 */ /* 0x000fea0003c00000 */
[----:B------:R-:W-:-:S07]  /*01a0*/  IMAD.MOV.U32 R4, RZ, RZ, R0 ;  /* 0x000000ffff047224 */ /* 0x000fce00078e0000 */
.L_x_36:
[----:B------:R-:W-:Y:S05]  /*01b0*/  BSYNC.RECONVERGENT B0 ;  /* 0x0000000000007941 */ /* 0x000fea0003800200 */
.L_x_35:
[----:B------:R-:W0:Y:S01]  /*01c0*/  LDCU UR4, c[0x0][0x38c] ;  /* 0x00007180ff0477ac */ /* 0x000e220008000800 */
[----:B------:R-:W-:Y:S01]  /*01d0*/  I2FP.F32.U32 R0, R5 ;  /* 0x0000000500007245 */ /* 0x000fe20000201000 */
[----:B------:R-:W-:Y:S01]  /*01e0*/  FMUL R4, R4, 255 ;  /* 0x437f000004047820 */ /* 0x000fe20000400000 */
[----:B------:R-:W-:Y:S05]  /*01f0*/  BSSY.RECONVERGENT B0, `(.L_x_37) ;  /* 0x000000f000007945 */ /* 0x000fea0003800200 */
[----:B------:R-:W-:Y:S01]  /*0200*/  F2I.U32.TRUNC.NTZ R4, R4 ;  /* 0x0000000400047305 */ /* 0x000fe2000020f000 */
[----:B0-----:R-:W-:Y:S01]  /*0210*/  I2FP.F32.S32 R3, UR4 ;  /* 0x0000000400037c45 */ /* 0x001fe20008201400 */
[----:B------:R-:W0:Y:S06]  /*0220*/  LDCU.64 UR4, c[0x0][0x358] ;  /* 0x00006b00ff0477ac */ /* 0x000e2c0008000a00 */
        /* <DEDUP_REMOVED lines=9> */
[----:B------:R-:W-:Y:S05]  /*02c0*/  CALL.REL.NOINC `($__internal_1_$__cuda_sm3x_div_rn_noftz_f32_slowpath) ;  /* 0x00000000003c7944 */ /* 0x000fea0003c00000 */
[----:B------:R-:W-:-:S07]  /*02d0*/  IMAD.MOV.U32 R6, RZ, RZ, R0 ;  /* 0x000000ffff067224 */ /* 0x000fce00078e0000 */
.L_x_38:
[----:B------:R-:W-:Y:S05]  /*02e0*/  BSYNC.RECONVERGENT B0 ;  /* 0x0000000000007941 */ /* 0x000fea0003800200 */
.L_x_37:
[----:B------:R-:W-:Y:S01]  /*02f0*/  FMUL R0, R6, 255 ;  /* 0x437f000006007820 */ /* 0x000fe20000400000 */
[----:B------:R-:W0:Y:S01]  /*0300*/  LDCU UR7, c[0x0][0x388] ;  /* 0x00007100ff0777ac */ /* 0x000e220008000800 */
[----:B------:R-:W1:Y:S02]  /*0310*/  LDC.64 R6, c[0x0][0x380] ;  /* 0x0000e000ff067b82 */ /* 0x000e640000000a00 */
[----:B------:R-:W2:Y:S01]  /*0320*/  F2I.U32.TRUNC.NTZ R3, R0 ;  /* 0x0000000000037305 */ /* 0x000ea2000020f000 */
[----:B------:R-:W-:Y:S02]  /*0330*/  UMOV UR6, 0x3340 ;  /* 0x0000334000067882 */ /* 0x000fe40000000000 */
[----:B------:R-:W-:-:S05]  /*0340*/  IMAD.U32 R9, RZ, RZ, UR6 ;  /* 0x00000006ff097e24 */ /* 0x000fca000f8e00ff */
[----:B------:R-:W-:Y:S01]  /*0350*/  PRMT R9, RZ, R9, 0xffff ;  /* 0x0000ffffff097416 */ /* 0x000fe20000000009 */
[----:B0-----:R-:W-:Y:S01]  /*0360*/  IMAD R5, R5, UR7, R2 ;  /* 0x0000000705057c24 */ /* 0x001fe2000f8e0202 */
[----:B--2---:R-:W-:-:S04]  /*0370*/  PRMT R4, R4, 0x3340, R3 ;  /* 0x0000334004047816 */ /* 0x004fc80000000003 */
[----:B------:R-:W-:Y:S01]  /*0380*/  PRMT R9, R4, 0x5410, R9 ;  /* 0x0000541004097816 */ /* 0x000fe20000000009 */
[----:B-1----:R-:W-:-:S05]  /*0390*/  IMAD.WIDE.U32 R2, R5, 0x4, R6 ;  /* 0x0000000405027825 */ /* 0x002fca00078e0006 */
[----:B------:R-:W-:Y:S01]  /*03a0*/  STG.E desc[UR4][R2.64], R9 ;  /* 0x0000000902007986 */ /* 0x000fe2000c101904 */
[----:B------:R-:W-:Y:S05]  /*03b0*/  EXIT ;  /* 0x000000000000794d */ /* 0x000fea0003800000 */
        .weak           $__internal_1_$__cuda_sm3x_div_rn_noftz_f32_slowpath
        .type           $__internal_1_$__cuda_sm3x_div_rn_noftz_f32_slowpath,@function
        .size           $__internal_1_$__cuda_sm3x_div_rn_noftz_f32_slowpath,(.L_x_54 - $__internal_1_$__cuda_sm3x_div_rn_noftz_f32_slowpath)
$__internal_1_$__cuda_sm3x_div_rn_noftz_f32_slowpath:
[----:B------:R-:W-:Y:S01]  /*03c0*/  SHF.R.U32.HI R8, RZ, 0x17, R3 ;  /* 0x00000017ff087819 */ /* 0x000fe20000011603 */
[----:B------:R-:W-:Y:S01]  /*03d0*/  BSSY.RECONVERGENT B1, `(.L_x_39) ;  /* 0x0000062000017945 */ /* 0x000fe20003800200 */
[----:B------:R-:W-:Y:S02]  /*03e0*/  SHF.R.U32.HI R7, RZ, 0x17, R0 ;  /* 0x00000017ff077819 */ /* 0x000fe40000011600 */
[----:B------:R-:W-:Y:S02]  /*03f0*/  LOP3.LUT R12, R8, 0xff, RZ, 0xc0, !PT ;  /* 0x000000ff080c7812 */ /* 0x000fe400078ec0ff */
        /* <DEDUP_REMOVED lines=30> */
.L_x_40:
[----:B------:R-:W-:Y:S01]  /*05e0*/  LEA R8, R12, 0xc0800000, 0x17 ;  /* 0xc08000000c087811 */ /* 0x000fe200078eb8ff */
[----:B------:R-:W-:Y:S04]  /*05f0*/  BSSY.RECONVERGENT B2, `(.L_x_45) ;  /* 0x0000036000027945 */ /* 0x000fe80003800200 */
[----:B------:R-:W-:Y:S02]  /*0600*/  IMAD.IADD R8, R3, 0x1, -R8 ;  /* 0x0000000103087824 */ /* 0x000fe400078e0a08 */
[----:B------:R-:W-:Y:S02]  /*0610*/  VIADD R3, R10, 0xffffff81 ;  /* 0xffffff810a037836 */ /* 0x000fe40000000000 */
[----:B------:R0:W1:Y:S01]  /*0620*/  MUFU.RCP R9, R8 ;  /* 0x0000000800097308 */ /* 0x0000620000001000 */
[----:B------:R-:W-:Y:S01]  /*0630*/  FADD.FTZ R11, -R8, -RZ ;  /* 0x800000ff080b7221 */ /* 0x000fe20000010100 */
[C---:B------:R-:W-:Y:S01]  /*0640*/  IMAD R0, R3.reuse, -0x800000, R0 ;  /* 0xff80000003007824 */ /* 0x040fe200078e0200 */
[----:B0-----:R-:W-:-:S05]  /*0650*/  IADD3 R8, PT, PT, R3, 0x7f, -R12 ;  /* 0x0000007f03087810 */ /* 0x001fca0007ffe80c */
[----:B------:R-:W-:Y:S02]  /*0660*/  IMAD.IADD R8, R8, 0x1, R7 ;  /* 0x0000000108087824 */ /* 0x000fe400078e0207 */
[----:B-1----:R-:W-:-:S04]  /*0670*/  FFMA R10, R9, R11, 1 ;  /* 0x3f800000090a7423 */ /* 0x002fc8000000000b */
        /* <DEDUP_REMOVED lines=41> */
.L_x_47:
[----:B------:R-:W-:-:S04]  /*0910*/  LOP3.LUT R0, R0, 0x80000000, RZ, 0xc0, !PT ;  /* 0x8000000000007812 */ /* 0x000fc800078ec0ff */
[----:B------:R-:W-:Y:S01]  /*0920*/  LOP3.LUT R0, R0, 0x7f800000, RZ, 0xfc, !PT ;  /* 0x7f80000000007812 */ /* 0x000fe200078efcff */
[----:B------:R-:W-:Y:S06]  /*0930*/  BRA `(.L_x_48) ;  /* 0x0000000000047947 */ /* 0x000fec0003800000 */
.L_x_46:
[----:B------:R-:W-:-:S07]  /*0940*/  IMAD R0, R8, 0x800000, R0 ;  /* 0x0080000008007824 */ /* 0x000fce00078e0200 */
.L_x_48:
[----:B------:R-:W-:Y:S05]  /*0950*/  BSYNC.RECONVERGENT B2 ;  /* 0x0000000000027941 */ /* 0x000fea0003800200 */
.L_x_45:
[----:B------:R-:W-:Y:S05]  /*0960*/  BRA `(.L_x_49) ;  /* 0x0000000000207947 */ /* 0x000fea0003800000 */
.L_x_44:
[----:B------:R-:W-:-:S04]  /*0970*/  LOP3.LUT R0, R3, 0x80000000, R0, 0x48, !PT ;  /* 0x8000000003007812 */ /* 0x000fc800078e4800 */
[----:B------:R-:W-:Y:S01]  /*0980*/  LOP3.LUT R0, R0, 0x7f800000, RZ, 0xfc, !PT ;  /* 0x7f80000000007812 */ /* 0x000fe200078efcff */
[----:B------:R-:W-:Y:S06]  /*0990*/  BRA `(.L_x_49) ;  /* 0x0000000000147947 */ /* 0x000fec0003800000 */
.L_x_43:
[----:B------:R-:W-:Y:S01]  /*09a0*/  LOP3.LUT R0, R3, 0x80000000, R0, 0x48, !PT ;  /* 0x8000000003007812 */ /* 0x000fe200078e4800 */
[----:B------:R-:W-:Y:S06]  /*09b0*/  BRA `(.L_x_49) ;  /* 0x00000000000c7947 */ /* 0x000fec0003800000 */
.L_x_42:
[----:B------:R-:W0:Y:S01]  /*09c0*/  MUFU.RSQ R0, -QNAN ;  /* 0xffc0000000007908 */ /* 0x000e220000001400 */
[----:B------:R-:W-:Y:S05]  /*09d0*/  BRA `(.L_x_49) ;  /* 0x0000000000047947 */ /* 0x000fea0003800000 */
.L_x_41:
[----:B------:R-:W-:-:S07]  /*09e0*/  FADD.FTZ R0, R0, R3 ;  /* 0x0000000300007221 */ /* 0x000fce0000010000 */
.L_x_49:
[----:B------:R-:W-:Y:S05]  /*09f0*/  BSYNC.RECONVERGENT B1 ;  /* 0x0000000000017941 */ /* 0x000fea0003800200 */
.L_x_39:
[----:B------:R-:W-:-:S04]  /*0a00*/  IMAD.MOV.U32 R7, RZ, RZ, 0x0 ;  /* 0x00000000ff077424 */ /* 0x000fc800078e00ff */
[----:B0-----:R-:W-:Y:S05]  /*0a10*/  RET.REL.NODEC R6 `(labelPixels) ;  /* 0xfffffff406787950 */ /* 0x001fea0003c3ffff */
.L_x_50:
        /* <DEDUP_REMOVED lines=14> */
.L_x_54:


//--------------------- .text.interleaveRGB       --------------------------
	.section	.text.interleaveRGB,"ax",@progbits
	.align	128
        .global         interleaveRGB
        .type           interleaveRGB,@function
        .size           interleaveRGB,(.L_x_64 - interleaveRGB)
        .other          interleaveRGB,@"STO_CUDA_ENTRY STV_DEFAULT"
interleaveRGB:
.text.interleaveRGB:
        /* <DEDUP_REMOVED lines=13> */
[----:B------:R-:W0:Y:S01]  /*00d0*/  LDCU.128 UR8, c[0x0][0x390] ;  /* 0x00007200ff0877ac */ /* 0x000e220008000c00 */
[----:B------:R-:W-:Y:S01]  /*00e0*/  IMAD R6, R9, UR6, R0 ;  /* 0x0000000609067c24 */ /* 0x000fe2000f8e0200 */
[----:B------:R-:W1:Y:S01]  /*00f0*/  LDCU.64 UR12, c[0x0][0x3a0] ;  /* 0x00007400ff0c77ac */ /* 0x000e620008000a00 */
[----:B------:R-:W2:Y:S03]  /*0100*/  LDCU.64 UR4, c[0x0][0x358] ;  /* 0x00006b00ff0477ac */ /* 0x000ea60008000a00 */
[C---:B0-----:R-:W-:Y:S02]  /*0110*/  IADD3 R4, P1, PT, R6.reuse, UR10, RZ ;  /* 0x0000000a06047c10 */ /* 0x041fe4000ff3e0ff */
[C---:B------:R-:W-:Y:S02]  /*0120*/  IADD3 R2, P0, PT, R6.reuse, UR8, RZ ;  /* 0x0000000806027c10 */ /* 0x040fe4000ff1e0ff */
[----:B-1----:R-:W-:Y:S01]  /*0130*/  IADD3 R6, P2, PT, R6, UR12, RZ ;  /* 0x0000000c06067c10 */ /* 0x002fe2000ff5e0ff */
[----:B------:R-:W-:-:S02]  /*0140*/  IMAD.X R5, RZ, RZ, UR11, P1 ;  /* 0x0000000bff057e24 */ /* 0x000fc400088e06ff */
[----:B------:R-:W-:Y:S02]  /*0150*/  IMAD.X R3, RZ, RZ, UR9, P0 ;  /* 0x00000009ff037e24 */ /* 0x000fe400080e06ff */
[----:B------:R-:W-:Y:S02]  /*0160*/  IMAD.X R7, RZ, RZ, UR13, P2 ;  /* 0x0000000dff077e24 */ /* 0x000fe400090e06ff */
[----:B--2---:R-:W2:Y:S04]  /*0170*/  LDG.E.U8 R5, desc[UR4][R4.64] ;  /* 0x0000000404057981 */ /* 0x004ea8000c1e1100 */
[----:B------:R-:W2:Y:S04]  /*0180*/  LDG.E.U8 R2, desc[UR4][R2.64] ;  /* 0x0000000402027981 */ /* 0x000ea8000c1e1100 */
[----:B------:R-:W3:Y:S01]  /*0190*/  LDG.E.U8 R6, desc[UR4][R6.64] ;  /* 0x0000000406067981 */ /* 0x000ee2000c1e1100 */
[----:B------:R-:W0:Y:S01]  /*01a0*/  LDCU UR4, c[0x0][0x380] ;  /* 0x00007000ff0477ac */ /* 0x000e220008000800 */
[----:B------:R-:W-:Y:S01]  /*01b0*/  IMAD.MOV.U32 R8, RZ, RZ, 0xff ;  /* 0x000000ffff087424 */ /* 0x000fe200078e00ff */
[----:B------:R-:W-:-:S05]  /*01c0*/  LOP3.LUT R9, RZ, R9, RZ, 0x33, !PT ;  /* 0x00000009ff097212 */ /* 0x000fca00078e33ff */
[----:B------:R-:W-:Y:S01]  /*01d0*/  VIADD R9, R9, UR7 ;  /* 0x0000000709097c36 */ /* 0x000fe20008000000 */
[----:B--2---:R-:W-:-:S04]  /*01e0*/  PRMT R11, R5, 0x7604, R2 ;  /* 0x00007604050b7816 */ /* 0x004fc80000000002 */
[----:B---3--:R-:W-:-:S04]  /*01f0*/  PRMT R11, R6, 0x7054, R11 ;  /* 0x00007054060b7816 */ /* 0x008fc8000000000b */
[----:B------:R-:W-:Y:S01]  /*0200*/  PRMT R11, R8, 0x654, R11 ;  /* 0x00000654080b7816 */ /* 0x000fe2000000000b */
[----:B------:R-:W-:-:S04]  /*0210*/  IMAD.SHL.U32 R8, R0, 0x4, RZ ;  /* 0x0000000400087824 */ /* 0x000fc800078e00ff */
[----:B0-----:R0:W-:Y:S02]  /*0220*/  SUST.D.BA.2D.STRONG.SM.TRAP [R8], R11, UR4 ;  /* 0x70ff040b08007f9d */ /* 0x0011e4000810a900 */
[----:B0-----:R-:W-:Y:S05]  /*0230*/  EXIT ;  /* 0x000000000000794d */ /* 0x001fea0003800000 */
.L_x_51:
        /* <DEDUP_REMOVED lines=12> */
.L_x_64:


//--------------------- .text.writeToSurface      --------------------------
	.section	.text.writeToSurface,"ax",@progbits
	.align	128
        .global         writeToSurface
        .type           writeToSurface,@function
        .size           writeToSurface,(.L_x_65 - writeToSurface)
        .other          writeToSurface,@"STO_CUDA_ENTRY STV_DEFAULT"
writeToSurface:
.text.writeToSurface:
        /* <DEDUP_REMOVED lines=13> */
[----:B------:R-:W0:Y:S01]  /*00d0*/  LDC.U8 R0, c[0x0][0x390] ;  /* 0x0000e400ff007b82 */ /* 0x000e220000000000 */
[----:B------:R-:W1:Y:S01]  /*00e0*/  LDCU UR4, c[0x0][0x380] ;  /* 0x00007000ff0477ac */ /* 0x000e620008000800 */
[----:B------:R-:W-:-:S06]  /*00f0*/  IMAD.MOV.U32 R7, RZ, RZ, 0xff ;  /* 0x000000ffff077424 */ /* 0x000fcc00078e00ff */
[----:B------:R-:W2:Y:S08]  /*0100*/  LDC.S8 R2, c[0x0][0x391] ;  /* 0x0000e440ff027b82 */ /* 0x000eb00000000200 */
[----:B------:R-:W3:Y:S01]  /*0110*/  LDC.S8 R6, c[0x0][0x392] ;  /* 0x0000e480ff067b82 */ /* 0x000ee20000000200 */
[----:B0-----:R-:W-:-:S04]  /*0120*/  PRMT R0, R0, 0x8880, RZ ;  /* 0x0000888000007816 */ /* 0x001fc800000000ff */
[----:B------:R-:W-:Y:S02]  /*0130*/  PRMT R0, R0, 0x7710, RZ ;  /* 0x0000771000007816 */ /* 0x000fe400000000ff */
[----:B--2---:R-:W-:Y:S02]  /*0140*/  PRMT R2, R2, 0x7710, RZ ;  /* 0x0000771002027816 */ /* 0x004fe400000000ff */
[----:B------:R-:W-:-:S04]  /*0150*/  LOP3.LUT R5, R0, 0xff, RZ, 0xc0, !PT ;  /* 0x000000ff00057812 */ /* 0x000fc800078ec0ff */
[----:B------:R-:W-:Y:S01]  /*0160*/  PRMT R5, R2, 0x7604, R5 ;  /* 0x0000760402057816 */ /* 0x000fe20000000005 */
[----:B------:R-:W-:Y:S01]  /*0170*/  IMAD.SHL.U32 R2, R4, 0x4, RZ ;  /* 0x0000000404027824 */ /* 0x000fe200078e00ff */
[----:B---3--:R-:W-:-:S04]  /*0180*/  PRMT R0, R6, 0x7710, RZ ;  /* 0x0000771006007816 */ /* 0x008fc800000000ff */
[----:B------:R-:W-:-:S04]  /*0190*/  PRMT R0, R0, 0x7054, R5 ;  /* 0x0000705400007816 */ /* 0x000fc80000000005 */
[----:B------:R-:W-:-:S04]  /*01a0*/  PRMT R0, R7, 0x654, R0 ;  /* 0x0000065407007816 */ /* 0x000fc80000000000 */
[----:B-1----:R0:W-:Y:S02]  /*01b0*/  SUST.D.BA.2D.STRONG.SM.TRAP [R2], R0, UR4 ;  /* 0x70ff040002007f9d */ /* 0x0021e4000810a900 */
[----:B0-----:R-:W-:Y:S05]  /*01c0*/  EXIT ;  /* 0x000000000000794d */ /* 0x001fea0003800000 */
.L_x_52:
        /* <DEDUP_REMOVED lines=11> */
.L_x_65:


//--------------------- .nv.shared.reserved.0     --------------------------
	.section	.nv.shared.reserved.0,"aw",@nobits
	.weak		__nv_reservedSMEM_offset_0_alias
	.size		__nv_reservedSMEM_offset_0_alias, 0, 64
	.other		__nv_reservedSMEM_offset_0_alias,@"STO_CUDA_RESERVED_SHARED STV_DEFAULT"
__nv_reservedSMEM_offset_0_alias:
	.zero		0
	.zero		64


//--------------------- .nv.shared.colorComponentAtPixel --------------------------
	.section	.nv.shared.colorComponentAtPixel,"aw",@nobits
	.sectionflags	@""
	.align	16
.nv.shared.colorComponentAtPixel:
	.zero		1040


//--------------------- .nv.constant0.readPixelValue --------------------------
	.section	.nv.constant0.readPixelValue,"a",@progbits
	.sectionflags	@""
	.align	4
.nv.constant0.readPixelValue:
	.zero		944


//--------------------- .nv.constant0.colorComponentAtPixelExact --------------------------
	.section	.nv.constant0.colorComponentAtPixelExact,"a",@progbits
	.sectionflags	@""
	.align	4
.nv.constant0.colorComponentAtPixelExact:
	.zero		931


//--------------------- .nv.constant0.colorComponentAtPixel --------------------------
	.section	.nv.constant0.colorComponentAtPixel,"a",@progbits
	.sectionflags	@""
	.align	4
.nv.constant0.colorComponentAtPixel:
	.zero		928


//--------------------- .nv.constant0.copyToSurface --------------------------
	.section	.nv.constant0.copyToSurface,"a",@progbits
	.sectionflags	@""
	.align	4
.nv.constant0.copyToSurface:
	.zero		920


//--------------------- .nv.constant0.labelComponentsRowed --------------------------
	.section	.nv.constant0.labelComponentsRowed,"a",@progbits
	.sectionflags	@""
	.align	4
.nv.constant0.labelComponentsRowed:
	.zero		944


//--------------------- .nv.constant0.labelComponents --------------------------
	.section	.nv.constant0.labelComponents,"a",@progbits
	.sectionflags	@""
	.align	4
.nv.constant0.labelComponents:
	.zero		944


//--------------------- .nv.constant0.labelPixelsRowed --------------------------
	.section	.nv.constant0.labelPixelsRowed,"a",@progbits
	.sectionflags	@""
	.align	4
.nv.constant0.labelPixelsRowed:
	.zero		912


//--------------------- .nv.constant0.labelPixelsCombinations --------------------------
	.section	.nv.constant0.labelPixelsCombinations,"a",@progbits
	.sectionflags	@""
	.align	4
.nv.constant0.labelPixelsCombinations:
	.zero		912


//--------------------- .nv.constant0.labelPixels --------------------------
	.section	.nv.constant0.labelPixels,"a",@progbits
	.sectionflags	@""
	.align	4
.nv.constant0.labelPixels:
	.zero		912


//--------------------- .nv.constant0.interleaveRGB --------------------------
	.section	.nv.constant0.interleaveRGB,"a",@progbits
	.sectionflags	@""
	.align	4
.nv.constant0.interleaveRGB:
	.zero		936


//--------------------- .nv.constant0.writeToSurface --------------------------
	.section	.nv.constant0.writeToSurface,"a",@progbits
	.sectionflags	@""
	.align	4
.nv.constant0.writeToSurface:
	.zero		915


//--------------------- SYMBOLS --------------------------

	.type		.nv.reservedSmem.offset0,@object
	.size		.nv.reservedSmem.offset0,0x4
	.type		.nv.reservedSmem.cap,@object
	.size		.nv.reservedSmem.cap,0x4
